//
// Generated by NVIDIA NVVM Compiler
//
// Compiler Build ID: CL-36424714
// Cuda compilation tools, release 13.0, V13.0.88
// Based on NVVM 20.0.0
//

.version 9.0
.target sm_100
.address_size 64

	// .globl	_Z4initPij
.global .align 4 .b8 precalc_xorwow_matrix[102400];
.global .align 4 .b8 precalc_xorwow_offset_matrix[102400];
.global .align 4 .b8 mrg32k3aM1[2304];
.global .align 4 .b8 mrg32k3aM2[2304];
.global .align 4 .b8 mrg32k3aM1SubSeq[2016];
.global .align 4 .b8 mrg32k3aM2SubSeq[2016];
.global .align 4 .b8 mrg32k3aM1Seq[2304];
.global .align 4 .b8 mrg32k3aM2Seq[2304];
.const .align 8 .b8 __cr_lgamma_table[72];
// _ZZ11matMulTiledPiS_S_E5mem_a has been demoted
// _ZZ11matMulTiledPiS_S_E5mem_b has been demoted

.visible .entry _Z4initPij(
	.param .u64 .ptr .align 1 _Z4initPij_param_0,
	.param .u32 _Z4initPij_param_1
)
{
	.local .align 8 .b8 	__local_depot0[48];
	.reg .b64 	%SP;
	.reg .b64 	%SPL;
	.reg .pred 	%p<66>;
	.reg .b32 	%r<1203>;
	.reg .b64 	%rd<27>;

	mov.u64 	%SPL, __local_depot0;
	ld.param.u64 	%rd10, [_Z4initPij_param_0];
	ld.param.u32 	%r542, [_Z4initPij_param_1];
	mov.u32 	%r543, %ctaid.y;
	mov.u32 	%r544, %ntid.y;
	mov.u32 	%r545, %tid.y;
	mad.lo.s32 	%r1, %r543, %r544, %r545;
	mov.u32 	%r546, %ctaid.x;
	mov.u32 	%r547, %ntid.x;
	mov.u32 	%r548, %tid.x;
	mad.lo.s32 	%r2, %r546, %r547, %r548;
	setp.gt.u32 	%p1, %r1, 1950;
	setp.gt.s32 	%p2, %r2, 1950;
	or.pred  	%p3, %p1, %p2;
	@%p3 bra 	$L__BB0_117;
	add.u64 	%rd1, %SPL, 0;
	mad.lo.s32 	%r549, %r1, 1951, %r2;
	cvt.s64.s32 	%rd2, %r549;
	xor.b32  	%r550, %r542, -1429050551;
	mul.lo.s32 	%r3, %r550, 1099087573;
	add.s32 	%r551, %r3, -638133224;
	add.s32 	%r939, %r3, 123456789;
	st.local.v2.u32 	[%rd1], {%r551, %r939};
	xor.b32  	%r552, %r3, 362436069;
	mov.b32 	%r553, -123459836;
	st.local.v2.u32 	[%rd1+8], {%r552, %r553};
	add.s32 	%r935, %r3, 5783321;
	mov.b32 	%r554, -589760388;
	st.local.v2.u32 	[%rd1+16], {%r554, %r935};
	setp.eq.s32 	%p4, %r549, 0;
	@%p4 bra 	$L__BB0_116;
	mov.b32 	%r922, 0;
	mov.u64 	%rd13, precalc_xorwow_matrix;
	mov.u64 	%rd26, %rd2;
$L__BB0_3:
	mov.u64 	%rd3, %rd26;
	and.b64  	%rd4, %rd3, 3;
	setp.eq.s64 	%p5, %rd4, 0;
	@%p5 bra 	$L__BB0_115;
	mul.wide.u32 	%rd12, %r922, 3200;
	add.s64 	%rd5, %rd13, %rd12;
	mov.b32 	%r935, 0;
	mov.u32 	%r936, %r935;
	mov.u32 	%r937, %r935;
	mov.u32 	%r938, %r935;
	mov.u32 	%r939, %r935;
	mov.u32 	%r928, %r935;
$L__BB0_5:
	mul.wide.u32 	%rd14, %r928, 4;
	add.s64 	%rd15, %rd1, %rd14;
	ld.local.u32 	%r15, [%rd15+4];
	shl.b32 	%r16, %r928, 5;
	mov.b32 	%r934, 0;
$L__BB0_6:
	.pragma "nounroll";
	shr.u32 	%r558, %r15, %r934;
	and.b32  	%r559, %r558, 1;
	setp.eq.b32 	%p6, %r559, 1;
	not.pred 	%p7, %p6;
	add.s32 	%r560, %r16, %r934;
	mul.lo.s32 	%r561, %r560, 5;
	mul.wide.u32 	%rd16, %r561, 4;
	add.s64 	%rd6, %rd5, %rd16;
	@%p7 bra 	$L__BB0_8;
	ld.global.u32 	%r562, [%rd6];
	xor.b32  	%r939, %r939, %r562;
	ld.global.u32 	%r563, [%rd6+4];
	xor.b32  	%r938, %r938, %r563;
	ld.global.u32 	%r564, [%rd6+8];
	xor.b32  	%r937, %r937, %r564;
	ld.global.u32 	%r565, [%rd6+12];
	xor.b32  	%r936, %r936, %r565;
	ld.global.u32 	%r566, [%rd6+16];
	xor.b32  	%r935, %r935, %r566;
$L__BB0_8:
	and.b32  	%r568, %r558, 2;
	setp.eq.s32 	%p8, %r568, 0;
	@%p8 bra 	$L__BB0_10;
	ld.global.u32 	%r569, [%rd6+20];
	xor.b32  	%r939, %r939, %r569;
	ld.global.u32 	%r570, [%rd6+24];
	xor.b32  	%r938, %r938, %r570;
	ld.global.u32 	%r571, [%rd6+28];
	xor.b32  	%r937, %r937, %r571;
	ld.global.u32 	%r572, [%rd6+32];
	xor.b32  	%r936, %r936, %r572;
	ld.global.u32 	%r573, [%rd6+36];
	xor.b32  	%r935, %r935, %r573;
$L__BB0_10:
	and.b32  	%r575, %r558, 4;
	setp.eq.s32 	%p9, %r575, 0;
	@%p9 bra 	$L__BB0_12;
	ld.global.u32 	%r576, [%rd6+40];
	xor.b32  	%r939, %r939, %r576;
	ld.global.u32 	%r577, [%rd6+44];
	xor.b32  	%r938, %r938, %r577;
	ld.global.u32 	%r578, [%rd6+48];
	xor.b32  	%r937, %r937, %r578;
	ld.global.u32 	%r579, [%rd6+52];
	xor.b32  	%r936, %r936, %r579;
	ld.global.u32 	%r580, [%rd6+56];
	xor.b32  	%r935, %r935, %r580;
$L__BB0_12:
	and.b32  	%r582, %r558, 8;
	setp.eq.s32 	%p10, %r582, 0;
	@%p10 bra 	$L__BB0_14;
	ld.global.u32 	%r583, [%rd6+60];
	xor.b32  	%r939, %r939, %r583;
	ld.global.u32 	%r584, [%rd6+64];
	xor.b32  	%r938, %r938, %r584;
	ld.global.u32 	%r585, [%rd6+68];
	xor.b32  	%r937, %r937, %r585;
	ld.global.u32 	%r586, [%rd6+72];
	xor.b32  	%r936, %r936, %r586;
	ld.global.u32 	%r587, [%rd6+76];
	xor.b32  	%r935, %r935, %r587;
$L__BB0_14:
	and.b32  	%r589, %r558, 16;
	setp.eq.s32 	%p11, %r589, 0;
	@%p11 bra 	$L__BB0_16;
	ld.global.u32 	%r590, [%rd6+80];
	xor.b32  	%r939, %r939, %r590;
	ld.global.u32 	%r591, [%rd6+84];
	xor.b32  	%r938, %r938, %r591;
	ld.global.u32 	%r592, [%rd6+88];
	xor.b32  	%r937, %r937, %r592;
	ld.global.u32 	%r593, [%rd6+92];
	xor.b32  	%r936, %r936, %r593;
	ld.global.u32 	%r594, [%rd6+96];
	xor.b32  	%r935, %r935, %r594;
$L__BB0_16:
	and.b32  	%r596, %r558, 32;
	setp.eq.s32 	%p12, %r596, 0;
	@%p12 bra 	$L__BB0_18;
	ld.global.u32 	%r597, [%rd6+100];
	xor.b32  	%r939, %r939, %r597;
	ld.global.u32 	%r598, [%rd6+104];
	xor.b32  	%r938, %r938, %r598;
	ld.global.u32 	%r599, [%rd6+108];
	xor.b32  	%r937, %r937, %r599;
	ld.global.u32 	%r600, [%rd6+112];
	xor.b32  	%r936, %r936, %r600;
	ld.global.u32 	%r601, [%rd6+116];
	xor.b32  	%r935, %r935, %r601;
$L__BB0_18:
	and.b32  	%r603, %r558, 64;
	setp.eq.s32 	%p13, %r603, 0;
	@%p13 bra 	$L__BB0_20;
	ld.global.u32 	%r604, [%rd6+120];
	xor.b32  	%r939, %r939, %r604;
	ld.global.u32 	%r605, [%rd6+124];
	xor.b32  	%r938, %r938, %r605;
	ld.global.u32 	%r606, [%rd6+128];
	xor.b32  	%r937, %r937, %r606;
	ld.global.u32 	%r607, [%rd6+132];
	xor.b32  	%r936, %r936, %r607;
	ld.global.u32 	%r608, [%rd6+136];
	xor.b32  	%r935, %r935, %r608;
$L__BB0_20:
	and.b32  	%r610, %r558, 128;
	setp.eq.s32 	%p14, %r610, 0;
	@%p14 bra 	$L__BB0_22;
	ld.global.u32 	%r611, [%rd6+140];
	xor.b32  	%r939, %r939, %r611;
	ld.global.u32 	%r612, [%rd6+144];
	xor.b32  	%r938, %r938, %r612;
	ld.global.u32 	%r613, [%rd6+148];
	xor.b32  	%r937, %r937, %r613;
	ld.global.u32 	%r614, [%rd6+152];
	xor.b32  	%r936, %r936, %r614;
	ld.global.u32 	%r615, [%rd6+156];
	xor.b32  	%r935, %r935, %r615;
$L__BB0_22:
	and.b32  	%r617, %r558, 256;
	setp.eq.s32 	%p15, %r617, 0;
	@%p15 bra 	$L__BB0_24;
	ld.global.u32 	%r618, [%rd6+160];
	xor.b32  	%r939, %r939, %r618;
	ld.global.u32 	%r619, [%rd6+164];
	xor.b32  	%r938, %r938, %r619;
	ld.global.u32 	%r620, [%rd6+168];
	xor.b32  	%r937, %r937, %r620;
	ld.global.u32 	%r621, [%rd6+172];
	xor.b32  	%r936, %r936, %r621;
	ld.global.u32 	%r622, [%rd6+176];
	xor.b32  	%r935, %r935, %r622;
$L__BB0_24:
	and.b32  	%r624, %r558, 512;
	setp.eq.s32 	%p16, %r624, 0;
	@%p16 bra 	$L__BB0_26;
	ld.global.u32 	%r625, [%rd6+180];
	xor.b32  	%r939, %r939, %r625;
	ld.global.u32 	%r626, [%rd6+184];
	xor.b32  	%r938, %r938, %r626;
	ld.global.u32 	%r627, [%rd6+188];
	xor.b32  	%r937, %r937, %r627;
	ld.global.u32 	%r628, [%rd6+192];
	xor.b32  	%r936, %r936, %r628;
	ld.global.u32 	%r629, [%rd6+196];
	xor.b32  	%r935, %r935, %r629;
$L__BB0_26:
	and.b32  	%r631, %r558, 1024;
	setp.eq.s32 	%p17, %r631, 0;
	@%p17 bra 	$L__BB0_28;
	ld.global.u32 	%r632, [%rd6+200];
	xor.b32  	%r939, %r939, %r632;
	ld.global.u32 	%r633, [%rd6+204];
	xor.b32  	%r938, %r938, %r633;
	ld.global.u32 	%r634, [%rd6+208];
	xor.b32  	%r937, %r937, %r634;
	ld.global.u32 	%r635, [%rd6+212];
	xor.b32  	%r936, %r936, %r635;
	ld.global.u32 	%r636, [%rd6+216];
	xor.b32  	%r935, %r935, %r636;
$L__BB0_28:
	and.b32  	%r638, %r558, 2048;
	setp.eq.s32 	%p18, %r638, 0;
	@%p18 bra 	$L__BB0_30;
	ld.global.u32 	%r639, [%rd6+220];
	xor.b32  	%r939, %r939, %r639;
	ld.global.u32 	%r640, [%rd6+224];
	xor.b32  	%r938, %r938, %r640;
	ld.global.u32 	%r641, [%rd6+228];
	xor.b32  	%r937, %r937, %r641;
	ld.global.u32 	%r642, [%rd6+232];
	xor.b32  	%r936, %r936, %r642;
	ld.global.u32 	%r643, [%rd6+236];
	xor.b32  	%r935, %r935, %r643;
$L__BB0_30:
	and.b32  	%r645, %r558, 4096;
	setp.eq.s32 	%p19, %r645, 0;
	@%p19 bra 	$L__BB0_32;
	ld.global.u32 	%r646, [%rd6+240];
	xor.b32  	%r939, %r939, %r646;
	ld.global.u32 	%r647, [%rd6+244];
	xor.b32  	%r938, %r938, %r647;
	ld.global.u32 	%r648, [%rd6+248];
	xor.b32  	%r937, %r937, %r648;
	ld.global.u32 	%r649, [%rd6+252];
	xor.b32  	%r936, %r936, %r649;
	ld.global.u32 	%r650, [%rd6+256];
	xor.b32  	%r935, %r935, %r650;
$L__BB0_32:
	and.b32  	%r652, %r558, 8192;
	setp.eq.s32 	%p20, %r652, 0;
	@%p20 bra 	$L__BB0_34;
	ld.global.u32 	%r653, [%rd6+260];
	xor.b32  	%r939, %r939, %r653;
	ld.global.u32 	%r654, [%rd6+264];
	xor.b32  	%r938, %r938, %r654;
	ld.global.u32 	%r655, [%rd6+268];
	xor.b32  	%r937, %r937, %r655;
	ld.global.u32 	%r656, [%rd6+272];
	xor.b32  	%r936, %r936, %r656;
	ld.global.u32 	%r657, [%rd6+276];
	xor.b32  	%r935, %r935, %r657;
$L__BB0_34:
	and.b32  	%r659, %r558, 16384;
	setp.eq.s32 	%p21, %r659, 0;
	@%p21 bra 	$L__BB0_36;
	ld.global.u32 	%r660, [%rd6+280];
	xor.b32  	%r939, %r939, %r660;
	ld.global.u32 	%r661, [%rd6+284];
	xor.b32  	%r938, %r938, %r661;
	ld.global.u32 	%r662, [%rd6+288];
	xor.b32  	%r937, %r937, %r662;
	ld.global.u32 	%r663, [%rd6+292];
	xor.b32  	%r936, %r936, %r663;
	ld.global.u32 	%r664, [%rd6+296];
	xor.b32  	%r935, %r935, %r664;
$L__BB0_36:
	and.b32  	%r666, %r558, 32768;
	setp.eq.s32 	%p22, %r666, 0;
	@%p22 bra 	$L__BB0_38;
	ld.global.u32 	%r667, [%rd6+300];
	xor.b32  	%r939, %r939, %r667;
	ld.global.u32 	%r668, [%rd6+304];
	xor.b32  	%r938, %r938, %r668;
	ld.global.u32 	%r669, [%rd6+308];
	xor.b32  	%r937, %r937, %r669;
	ld.global.u32 	%r670, [%rd6+312];
	xor.b32  	%r936, %r936, %r670;
	ld.global.u32 	%r671, [%rd6+316];
	xor.b32  	%r935, %r935, %r671;
$L__BB0_38:
	add.s32 	%r934, %r934, 16;
	setp.ne.s32 	%p23, %r934, 32;
	@%p23 bra 	$L__BB0_6;
	mad.lo.s32 	%r672, %r928, -31, %r16;
	add.s32 	%r928, %r672, 1;
	setp.ne.s32 	%p24, %r928, 5;
	@%p24 bra 	$L__BB0_5;
	st.local.u32 	[%rd1+4], %r939;
	st.local.v2.u32 	[%rd1+8], {%r938, %r937};
	st.local.v2.u32 	[%rd1+16], {%r936, %r935};
	setp.eq.s64 	%p25, %rd4, 1;
	@%p25 bra 	$L__BB0_115;
	mov.b32 	%r935, 0;
	mov.u32 	%r1028, %r935;
	mov.u32 	%r1029, %r935;
	mov.u32 	%r1030, %r935;
	mov.u32 	%r939, %r935;
	mov.u32 	%r1020, %r935;
$L__BB0_42:
	mul.wide.u32 	%rd17, %r1020, 4;
	add.s64 	%rd18, %rd1, %rd17;
	ld.local.u32 	%r191, [%rd18+4];
	shl.b32 	%r192, %r1020, 5;
	mov.b32 	%r1026, 0;
$L__BB0_43:
	.pragma "nounroll";
	shr.u32 	%r675, %r191, %r1026;
	and.b32  	%r676, %r675, 1;
	setp.eq.b32 	%p26, %r676, 1;
	not.pred 	%p27, %p26;
	add.s32 	%r677, %r192, %r1026;
	mul.lo.s32 	%r678, %r677, 5;
	mul.wide.u32 	%rd19, %r678, 4;
	add.s64 	%rd7, %rd5, %rd19;
	@%p27 bra 	$L__BB0_45;
	ld.global.u32 	%r679, [%rd7];
	xor.b32  	%r939, %r939, %r679;
	ld.global.u32 	%r680, [%rd7+4];
	xor.b32  	%r1030, %r1030, %r680;
	ld.global.u32 	%r681, [%rd7+8];
	xor.b32  	%r1029, %r1029, %r681;
	ld.global.u32 	%r682, [%rd7+12];
	xor.b32  	%r1028, %r1028, %r682;
	ld.global.u32 	%r683, [%rd7+16];
	xor.b32  	%r935, %r935, %r683;
$L__BB0_45:
	and.b32  	%r685, %r675, 2;
	setp.eq.s32 	%p28, %r685, 0;
	@%p28 bra 	$L__BB0_47;
	ld.global.u32 	%r686, [%rd7+20];
	xor.b32  	%r939, %r939, %r686;
	ld.global.u32 	%r687, [%rd7+24];
	xor.b32  	%r1030, %r1030, %r687;
	ld.global.u32 	%r688, [%rd7+28];
	xor.b32  	%r1029, %r1029, %r688;
	ld.global.u32 	%r689, [%rd7+32];
	xor.b32  	%r1028, %r1028, %r689;
	ld.global.u32 	%r690, [%rd7+36];
	xor.b32  	%r935, %r935, %r690;
$L__BB0_47:
	and.b32  	%r692, %r675, 4;
	setp.eq.s32 	%p29, %r692, 0;
	@%p29 bra 	$L__BB0_49;
	ld.global.u32 	%r693, [%rd7+40];
	xor.b32  	%r939, %r939, %r693;
	ld.global.u32 	%r694, [%rd7+44];
	xor.b32  	%r1030, %r1030, %r694;
	ld.global.u32 	%r695, [%rd7+48];
	xor.b32  	%r1029, %r1029, %r695;
	ld.global.u32 	%r696, [%rd7+52];
	xor.b32  	%r1028, %r1028, %r696;
	ld.global.u32 	%r697, [%rd7+56];
	xor.b32  	%r935, %r935, %r697;
$L__BB0_49:
	and.b32  	%r699, %r675, 8;
	setp.eq.s32 	%p30, %r699, 0;
	@%p30 bra 	$L__BB0_51;
	ld.global.u32 	%r700, [%rd7+60];
	xor.b32  	%r939, %r939, %r700;
	ld.global.u32 	%r701, [%rd7+64];
	xor.b32  	%r1030, %r1030, %r701;
	ld.global.u32 	%r702, [%rd7+68];
	xor.b32  	%r1029, %r1029, %r702;
	ld.global.u32 	%r703, [%rd7+72];
	xor.b32  	%r1028, %r1028, %r703;
	ld.global.u32 	%r704, [%rd7+76];
	xor.b32  	%r935, %r935, %r704;
$L__BB0_51:
	and.b32  	%r706, %r675, 16;
	setp.eq.s32 	%p31, %r706, 0;
	@%p31 bra 	$L__BB0_53;
	ld.global.u32 	%r707, [%rd7+80];
	xor.b32  	%r939, %r939, %r707;
	ld.global.u32 	%r708, [%rd7+84];
	xor.b32  	%r1030, %r1030, %r708;
	ld.global.u32 	%r709, [%rd7+88];
	xor.b32  	%r1029, %r1029, %r709;
	ld.global.u32 	%r710, [%rd7+92];
	xor.b32  	%r1028, %r1028, %r710;
	ld.global.u32 	%r711, [%rd7+96];
	xor.b32  	%r935, %r935, %r711;
$L__BB0_53:
	and.b32  	%r713, %r675, 32;
	setp.eq.s32 	%p32, %r713, 0;
	@%p32 bra 	$L__BB0_55;
	ld.global.u32 	%r714, [%rd7+100];
	xor.b32  	%r939, %r939, %r714;
	ld.global.u32 	%r715, [%rd7+104];
	xor.b32  	%r1030, %r1030, %r715;
	ld.global.u32 	%r716, [%rd7+108];
	xor.b32  	%r1029, %r1029, %r716;
	ld.global.u32 	%r717, [%rd7+112];
	xor.b32  	%r1028, %r1028, %r717;
	ld.global.u32 	%r718, [%rd7+116];
	xor.b32  	%r935, %r935, %r718;
$L__BB0_55:
	and.b32  	%r720, %r675, 64;
	setp.eq.s32 	%p33, %r720, 0;
	@%p33 bra 	$L__BB0_57;
	ld.global.u32 	%r721, [%rd7+120];
	xor.b32  	%r939, %r939, %r721;
	ld.global.u32 	%r722, [%rd7+124];
	xor.b32  	%r1030, %r1030, %r722;
	ld.global.u32 	%r723, [%rd7+128];
	xor.b32  	%r1029, %r1029, %r723;
	ld.global.u32 	%r724, [%rd7+132];
	xor.b32  	%r1028, %r1028, %r724;
	ld.global.u32 	%r725, [%rd7+136];
	xor.b32  	%r935, %r935, %r725;
$L__BB0_57:
	and.b32  	%r727, %r675, 128;
	setp.eq.s32 	%p34, %r727, 0;
	@%p34 bra 	$L__BB0_59;
	ld.global.u32 	%r728, [%rd7+140];
	xor.b32  	%r939, %r939, %r728;
	ld.global.u32 	%r729, [%rd7+144];
	xor.b32  	%r1030, %r1030, %r729;
	ld.global.u32 	%r730, [%rd7+148];
	xor.b32  	%r1029, %r1029, %r730;
	ld.global.u32 	%r731, [%rd7+152];
	xor.b32  	%r1028, %r1028, %r731;
	ld.global.u32 	%r732, [%rd7+156];
	xor.b32  	%r935, %r935, %r732;
$L__BB0_59:
	and.b32  	%r734, %r675, 256;
	setp.eq.s32 	%p35, %r734, 0;
	@%p35 bra 	$L__BB0_61;
	ld.global.u32 	%r735, [%rd7+160];
	xor.b32  	%r939, %r939, %r735;
	ld.global.u32 	%r736, [%rd7+164];
	xor.b32  	%r1030, %r1030, %r736;
	ld.global.u32 	%r737, [%rd7+168];
	xor.b32  	%r1029, %r1029, %r737;
	ld.global.u32 	%r738, [%rd7+172];
	xor.b32  	%r1028, %r1028, %r738;
	ld.global.u32 	%r739, [%rd7+176];
	xor.b32  	%r935, %r935, %r739;
$L__BB0_61:
	and.b32  	%r741, %r675, 512;
	setp.eq.s32 	%p36, %r741, 0;
	@%p36 bra 	$L__BB0_63;
	ld.global.u32 	%r742, [%rd7+180];
	xor.b32  	%r939, %r939, %r742;
	ld.global.u32 	%r743, [%rd7+184];
	xor.b32  	%r1030, %r1030, %r743;
	ld.global.u32 	%r744, [%rd7+188];
	xor.b32  	%r1029, %r1029, %r744;
	ld.global.u32 	%r745, [%rd7+192];
	xor.b32  	%r1028, %r1028, %r745;
	ld.global.u32 	%r746, [%rd7+196];
	xor.b32  	%r935, %r935, %r746;
$L__BB0_63:
	and.b32  	%r748, %r675, 1024;
	setp.eq.s32 	%p37, %r748, 0;
	@%p37 bra 	$L__BB0_65;
	ld.global.u32 	%r749, [%rd7+200];
	xor.b32  	%r939, %r939, %r749;
	ld.global.u32 	%r750, [%rd7+204];
	xor.b32  	%r1030, %r1030, %r750;
	ld.global.u32 	%r751, [%rd7+208];
	xor.b32  	%r1029, %r1029, %r751;
	ld.global.u32 	%r752, [%rd7+212];
	xor.b32  	%r1028, %r1028, %r752;
	ld.global.u32 	%r753, [%rd7+216];
	xor.b32  	%r935, %r935, %r753;
$L__BB0_65:
	and.b32  	%r755, %r675, 2048;
	setp.eq.s32 	%p38, %r755, 0;
	@%p38 bra 	$L__BB0_67;
	ld.global.u32 	%r756, [%rd7+220];
	xor.b32  	%r939, %r939, %r756;
	ld.global.u32 	%r757, [%rd7+224];
	xor.b32  	%r1030, %r1030, %r757;
	ld.global.u32 	%r758, [%rd7+228];
	xor.b32  	%r1029, %r1029, %r758;
	ld.global.u32 	%r759, [%rd7+232];
	xor.b32  	%r1028, %r1028, %r759;
	ld.global.u32 	%r760, [%rd7+236];
	xor.b32  	%r935, %r935, %r760;
$L__BB0_67:
	and.b32  	%r762, %r675, 4096;
	setp.eq.s32 	%p39, %r762, 0;
	@%p39 bra 	$L__BB0_69;
	ld.global.u32 	%r763, [%rd7+240];
	xor.b32  	%r939, %r939, %r763;
	ld.global.u32 	%r764, [%rd7+244];
	xor.b32  	%r1030, %r1030, %r764;
	ld.global.u32 	%r765, [%rd7+248];
	xor.b32  	%r1029, %r1029, %r765;
	ld.global.u32 	%r766, [%rd7+252];
	xor.b32  	%r1028, %r1028, %r766;
	ld.global.u32 	%r767, [%rd7+256];
	xor.b32  	%r935, %r935, %r767;
$L__BB0_69:
	and.b32  	%r769, %r675, 8192;
	setp.eq.s32 	%p40, %r769, 0;
	@%p40 bra 	$L__BB0_71;
	ld.global.u32 	%r770, [%rd7+260];
	xor.b32  	%r939, %r939, %r770;
	ld.global.u32 	%r771, [%rd7+264];
	xor.b32  	%r1030, %r1030, %r771;
	ld.global.u32 	%r772, [%rd7+268];
	xor.b32  	%r1029, %r1029, %r772;
	ld.global.u32 	%r773, [%rd7+272];
	xor.b32  	%r1028, %r1028, %r773;
	ld.global.u32 	%r774, [%rd7+276];
	xor.b32  	%r935, %r935, %r774;
$L__BB0_71:
	and.b32  	%r776, %r675, 16384;
	setp.eq.s32 	%p41, %r776, 0;
	@%p41 bra 	$L__BB0_73;
	ld.global.u32 	%r777, [%rd7+280];
	xor.b32  	%r939, %r939, %r777;
	ld.global.u32 	%r778, [%rd7+284];
	xor.b32  	%r1030, %r1030, %r778;
	ld.global.u32 	%r779, [%rd7+288];
	xor.b32  	%r1029, %r1029, %r779;
	ld.global.u32 	%r780, [%rd7+292];
	xor.b32  	%r1028, %r1028, %r780;
	ld.global.u32 	%r781, [%rd7+296];
	xor.b32  	%r935, %r935, %r781;
$L__BB0_73:
	and.b32  	%r783, %r675, 32768;
	setp.eq.s32 	%p42, %r783, 0;
	@%p42 bra 	$L__BB0_75;
	ld.global.u32 	%r784, [%rd7+300];
	xor.b32  	%r939, %r939, %r784;
	ld.global.u32 	%r785, [%rd7+304];
	xor.b32  	%r1030, %r1030, %r785;
	ld.global.u32 	%r786, [%rd7+308];
	xor.b32  	%r1029, %r1029, %r786;
	ld.global.u32 	%r787, [%rd7+312];
	xor.b32  	%r1028, %r1028, %r787;
	ld.global.u32 	%r788, [%rd7+316];
	xor.b32  	%r935, %r935, %r788;
$L__BB0_75:
	add.s32 	%r1026, %r1026, 16;
	setp.ne.s32 	%p43, %r1026, 32;
	@%p43 bra 	$L__BB0_43;
	mad.lo.s32 	%r789, %r1020, -31, %r192;
	add.s32 	%r1020, %r789, 1;
	setp.ne.s32 	%p44, %r1020, 5;
	@%p44 bra 	$L__BB0_42;
	st.local.u32 	[%rd1+4], %r939;
	st.local.v2.u32 	[%rd1+8], {%r1030, %r1029};
	st.local.v2.u32 	[%rd1+16], {%r1028, %r935};
	setp.ne.s64 	%p45, %rd4, 3;
	@%p45 bra 	$L__BB0_115;
	mov.b32 	%r935, 0;
	mov.u32 	%r1120, %r935;
	mov.u32 	%r1121, %r935;
	mov.u32 	%r1122, %r935;
	mov.u32 	%r939, %r935;
	mov.u32 	%r1112, %r935;
$L__BB0_79:
	mul.wide.u32 	%rd20, %r1112, 4;
	add.s64 	%rd21, %rd1, %rd20;
	ld.local.u32 	%r367, [%rd21+4];
	shl.b32 	%r368, %r1112, 5;
	mov.b32 	%r1118, 0;
$L__BB0_80:
	.pragma "nounroll";
	shr.u32 	%r792, %r367, %r1118;
	and.b32  	%r793, %r792, 1;
	setp.eq.b32 	%p46, %r793, 1;
	not.pred 	%p47, %p46;
	add.s32 	%r794, %r368, %r1118;
	mul.lo.s32 	%r795, %r794, 5;
	mul.wide.u32 	%rd22, %r795, 4;
	add.s64 	%rd8, %rd5, %rd22;
	@%p47 bra 	$L__BB0_82;
	ld.global.u32 	%r796, [%rd8];
	xor.b32  	%r939, %r939, %r796;
	ld.global.u32 	%r797, [%rd8+4];
	xor.b32  	%r1122, %r1122, %r797;
	ld.global.u32 	%r798, [%rd8+8];
	xor.b32  	%r1121, %r1121, %r798;
	ld.global.u32 	%r799, [%rd8+12];
	xor.b32  	%r1120, %r1120, %r799;
	ld.global.u32 	%r800, [%rd8+16];
	xor.b32  	%r935, %r935, %r800;
$L__BB0_82:
	and.b32  	%r802, %r792, 2;
	setp.eq.s32 	%p48, %r802, 0;
	@%p48 bra 	$L__BB0_84;
	ld.global.u32 	%r803, [%rd8+20];
	xor.b32  	%r939, %r939, %r803;
	ld.global.u32 	%r804, [%rd8+24];
	xor.b32  	%r1122, %r1122, %r804;
	ld.global.u32 	%r805, [%rd8+28];
	xor.b32  	%r1121, %r1121, %r805;
	ld.global.u32 	%r806, [%rd8+32];
	xor.b32  	%r1120, %r1120, %r806;
	ld.global.u32 	%r807, [%rd8+36];
	xor.b32  	%r935, %r935, %r807;
$L__BB0_84:
	and.b32  	%r809, %r792, 4;
	setp.eq.s32 	%p49, %r809, 0;
	@%p49 bra 	$L__BB0_86;
	ld.global.u32 	%r810, [%rd8+40];
	xor.b32  	%r939, %r939, %r810;
	ld.global.u32 	%r811, [%rd8+44];
	xor.b32  	%r1122, %r1122, %r811;
	ld.global.u32 	%r812, [%rd8+48];
	xor.b32  	%r1121, %r1121, %r812;
	ld.global.u32 	%r813, [%rd8+52];
	xor.b32  	%r1120, %r1120, %r813;
	ld.global.u32 	%r814, [%rd8+56];
	xor.b32  	%r935, %r935, %r814;
$L__BB0_86:
	and.b32  	%r816, %r792, 8;
	setp.eq.s32 	%p50, %r816, 0;
	@%p50 bra 	$L__BB0_88;
	ld.global.u32 	%r817, [%rd8+60];
	xor.b32  	%r939, %r939, %r817;
	ld.global.u32 	%r818, [%rd8+64];
	xor.b32  	%r1122, %r1122, %r818;
	ld.global.u32 	%r819, [%rd8+68];
	xor.b32  	%r1121, %r1121, %r819;
	ld.global.u32 	%r820, [%rd8+72];
	xor.b32  	%r1120, %r1120, %r820;
	ld.global.u32 	%r821, [%rd8+76];
	xor.b32  	%r935, %r935, %r821;
$L__BB0_88:
	and.b32  	%r823, %r792, 16;
	setp.eq.s32 	%p51, %r823, 0;
	@%p51 bra 	$L__BB0_90;
	ld.global.u32 	%r824, [%rd8+80];
	xor.b32  	%r939, %r939, %r824;
	ld.global.u32 	%r825, [%rd8+84];
	xor.b32  	%r1122, %r1122, %r825;
	ld.global.u32 	%r826, [%rd8+88];
	xor.b32  	%r1121, %r1121, %r826;
	ld.global.u32 	%r827, [%rd8+92];
	xor.b32  	%r1120, %r1120, %r827;
	ld.global.u32 	%r828, [%rd8+96];
	xor.b32  	%r935, %r935, %r828;
$L__BB0_90:
	and.b32  	%r830, %r792, 32;
	setp.eq.s32 	%p52, %r830, 0;
	@%p52 bra 	$L__BB0_92;
	ld.global.u32 	%r831, [%rd8+100];
	xor.b32  	%r939, %r939, %r831;
	ld.global.u32 	%r832, [%rd8+104];
	xor.b32  	%r1122, %r1122, %r832;
	ld.global.u32 	%r833, [%rd8+108];
	xor.b32  	%r1121, %r1121, %r833;
	ld.global.u32 	%r834, [%rd8+112];
	xor.b32  	%r1120, %r1120, %r834;
	ld.global.u32 	%r835, [%rd8+116];
	xor.b32  	%r935, %r935, %r835;
$L__BB0_92:
	and.b32  	%r837, %r792, 64;
	setp.eq.s32 	%p53, %r837, 0;
	@%p53 bra 	$L__BB0_94;
	ld.global.u32 	%r838, [%rd8+120];
	xor.b32  	%r939, %r939, %r838;
	ld.global.u32 	%r839, [%rd8+124];
	xor.b32  	%r1122, %r1122, %r839;
	ld.global.u32 	%r840, [%rd8+128];
	xor.b32  	%r1121, %r1121, %r840;
	ld.global.u32 	%r841, [%rd8+132];
	xor.b32  	%r1120, %r1120, %r841;
	ld.global.u32 	%r842, [%rd8+136];
	xor.b32  	%r935, %r935, %r842;
$L__BB0_94:
	and.b32  	%r844, %r792, 128;
	setp.eq.s32 	%p54, %r844, 0;
	@%p54 bra 	$L__BB0_96;
	ld.global.u32 	%r845, [%rd8+140];
	xor.b32  	%r939, %r939, %r845;
	ld.global.u32 	%r846, [%rd8+144];
	xor.b32  	%r1122, %r1122, %r846;
	ld.global.u32 	%r847, [%rd8+148];
	xor.b32  	%r1121, %r1121, %r847;
	ld.global.u32 	%r848, [%rd8+152];
	xor.b32  	%r1120, %r1120, %r848;
	ld.global.u32 	%r849, [%rd8+156];
	xor.b32  	%r935, %r935, %r849;
$L__BB0_96:
	and.b32  	%r851, %r792, 256;
	setp.eq.s32 	%p55, %r851, 0;
	@%p55 bra 	$L__BB0_98;
	ld.global.u32 	%r852, [%rd8+160];
	xor.b32  	%r939, %r939, %r852;
	ld.global.u32 	%r853, [%rd8+164];
	xor.b32  	%r1122, %r1122, %r853;
	ld.global.u32 	%r854, [%rd8+168];
	xor.b32  	%r1121, %r1121, %r854;
	ld.global.u32 	%r855, [%rd8+172];
	xor.b32  	%r1120, %r1120, %r855;
	ld.global.u32 	%r856, [%rd8+176];
	xor.b32  	%r935, %r935, %r856;
$L__BB0_98:
	and.b32  	%r858, %r792, 512;
	setp.eq.s32 	%p56, %r858, 0;
	@%p56 bra 	$L__BB0_100;
	ld.global.u32 	%r859, [%rd8+180];
	xor.b32  	%r939, %r939, %r859;
	ld.global.u32 	%r860, [%rd8+184];
	xor.b32  	%r1122, %r1122, %r860;
	ld.global.u32 	%r861, [%rd8+188];
	xor.b32  	%r1121, %r1121, %r861;
	ld.global.u32 	%r862, [%rd8+192];
	xor.b32  	%r1120, %r1120, %r862;
	ld.global.u32 	%r863, [%rd8+196];
	xor.b32  	%r935, %r935, %r863;
$L__BB0_100:
	and.b32  	%r865, %r792, 1024;
	setp.eq.s32 	%p57, %r865, 0;
	@%p57 bra 	$L__BB0_102;
	ld.global.u32 	%r866, [%rd8+200];
	xor.b32  	%r939, %r939, %r866;
	ld.global.u32 	%r867, [%rd8+204];
	xor.b32  	%r1122, %r1122, %r867;
	ld.global.u32 	%r868, [%rd8+208];
	xor.b32  	%r1121, %r1121, %r868;
	ld.global.u32 	%r869, [%rd8+212];
	xor.b32  	%r1120, %r1120, %r869;
	ld.global.u32 	%r870, [%rd8+216];
	xor.b32  	%r935, %r935, %r870;
$L__BB0_102:
	and.b32  	%r872, %r792, 2048;
	setp.eq.s32 	%p58, %r872, 0;
	@%p58 bra 	$L__BB0_104;
	ld.global.u32 	%r873, [%rd8+220];
	xor.b32  	%r939, %r939, %r873;
	ld.global.u32 	%r874, [%rd8+224];
	xor.b32  	%r1122, %r1122, %r874;
	ld.global.u32 	%r875, [%rd8+228];
	xor.b32  	%r1121, %r1121, %r875;
	ld.global.u32 	%r876, [%rd8+232];
	xor.b32  	%r1120, %r1120, %r876;
	ld.global.u32 	%r877, [%rd8+236];
	xor.b32  	%r935, %r935, %r877;
$L__BB0_104:
	and.b32  	%r879, %r792, 4096;
	setp.eq.s32 	%p59, %r879, 0;
	@%p59 bra 	$L__BB0_106;
	ld.global.u32 	%r880, [%rd8+240];
	xor.b32  	%r939, %r939, %r880;
	ld.global.u32 	%r881, [%rd8+244];
	xor.b32  	%r1122, %r1122, %r881;
	ld.global.u32 	%r882, [%rd8+248];
	xor.b32  	%r1121, %r1121, %r882;
	ld.global.u32 	%r883, [%rd8+252];
	xor.b32  	%r1120, %r1120, %r883;
	ld.global.u32 	%r884, [%rd8+256];
	xor.b32  	%r935, %r935, %r884;
$L__BB0_106:
	and.b32  	%r886, %r792, 8192;
	setp.eq.s32 	%p60, %r886, 0;
	@%p60 bra 	$L__BB0_108;
	ld.global.u32 	%r887, [%rd8+260];
	xor.b32  	%r939, %r939, %r887;
	ld.global.u32 	%r888, [%rd8+264];
	xor.b32  	%r1122, %r1122, %r888;
	ld.global.u32 	%r889, [%rd8+268];
	xor.b32  	%r1121, %r1121, %r889;
	ld.global.u32 	%r890, [%rd8+272];
	xor.b32  	%r1120, %r1120, %r890;
	ld.global.u32 	%r891, [%rd8+276];
	xor.b32  	%r935, %r935, %r891;
$L__BB0_108:
	and.b32  	%r893, %r792, 16384;
	setp.eq.s32 	%p61, %r893, 0;
	@%p61 bra 	$L__BB0_110;
	ld.global.u32 	%r894, [%rd8+280];
	xor.b32  	%r939, %r939, %r894;
	ld.global.u32 	%r895, [%rd8+284];
	xor.b32  	%r1122, %r1122, %r895;
	ld.global.u32 	%r896, [%rd8+288];
	xor.b32  	%r1121, %r1121, %r896;
	ld.global.u32 	%r897, [%rd8+292];
	xor.b32  	%r1120, %r1120, %r897;
	ld.global.u32 	%r898, [%rd8+296];
	xor.b32  	%r935, %r935, %r898;
$L__BB0_110:
	and.b32  	%r900, %r792, 32768;
	setp.eq.s32 	%p62, %r900, 0;
	@%p62 bra 	$L__BB0_112;
	ld.global.u32 	%r901, [%rd8+300];
	xor.b32  	%r939, %r939, %r901;
	ld.global.u32 	%r902, [%rd8+304];
	xor.b32  	%r1122, %r1122, %r902;
	ld.global.u32 	%r903, [%rd8+308];
	xor.b32  	%r1121, %r1121, %r903;
	ld.global.u32 	%r904, [%rd8+312];
	xor.b32  	%r1120, %r1120, %r904;
	ld.global.u32 	%r905, [%rd8+316];
	xor.b32  	%r935, %r935, %r905;
$L__BB0_112:
	add.s32 	%r1118, %r1118, 16;
	setp.ne.s32 	%p63, %r1118, 32;
	@%p63 bra 	$L__BB0_80;
	mad.lo.s32 	%r906, %r1112, -31, %r368;
	add.s32 	%r1112, %r906, 1;
	setp.ne.s32 	%p64, %r1112, 5;
	@%p64 bra 	$L__BB0_79;
	st.local.u32 	[%rd1+4], %r939;
	st.local.v2.u32 	[%rd1+8], {%r1122, %r1121};
	st.local.v2.u32 	[%rd1+16], {%r1120, %r935};
$L__BB0_115:
	shr.u64 	%rd26, %rd3, 2;
	add.s32 	%r922, %r922, 1;
	setp.gt.u64 	%p65, %rd3, 3;
	@%p65 bra 	$L__BB0_3;
$L__BB0_116:
	shr.u32 	%r907, %r939, 2;
	xor.b32  	%r908, %r907, %r939;
	shl.b32 	%r909, %r935, 4;
	shl.b32 	%r910, %r908, 1;
	xor.b32  	%r911, %r910, %r909;
	xor.b32  	%r912, %r911, %r908;
	xor.b32  	%r913, %r912, %r935;
	add.s32 	%r914, %r3, %r913;
	add.s32 	%r915, %r914, -637770787;
	mul.hi.u32 	%r916, %r915, 274877907;
	shr.u32 	%r917, %r916, 6;
	mul.lo.s32 	%r918, %r917, 1000;
	sub.s32 	%r919, %r915, %r918;
	cvta.to.global.u64 	%rd23, %rd10;
	shl.b64 	%rd24, %rd2, 2;
	add.s64 	%rd25, %rd23, %rd24;
	st.global.u32 	[%rd25], %r919;
$L__BB0_117:
	ret;

}
	// .globl	_Z9matMulGPUPiS_S_
.visible .entry _Z9matMulGPUPiS_S_(
	.param .u64 .ptr .align 1 _Z9matMulGPUPiS_S__param_0,
	.param .u64 .ptr .align 1 _Z9matMulGPUPiS_S__param_1,
	.param .u64 .ptr .align 1 _Z9matMulGPUPiS_S__param_2
)
{
	.reg .pred 	%p<5>;
	.reg .b32 	%r<32>;
	.reg .b64 	%rd<18>;

	ld.param.u64 	%rd6, [_Z9matMulGPUPiS_S__param_0];
	ld.param.u64 	%rd7, [_Z9matMulGPUPiS_S__param_1];
	ld.param.u64 	%rd8, [_Z9matMulGPUPiS_S__param_2];
	mov.u32 	%r11, %ctaid.y;
	mov.u32 	%r12, %ntid.y;
	mov.u32 	%r13, %tid.y;
	mad.lo.s32 	%r1, %r11, %r12, %r13;
	mov.u32 	%r14, %ctaid.x;
	mov.u32 	%r15, %ntid.x;
	mov.u32 	%r16, %tid.x;
	mad.lo.s32 	%r2, %r14, %r15, %r16;
	setp.gt.u32 	%p1, %r1, 1950;
	setp.gt.s32 	%p2, %r2, 1950;
	or.pred  	%p3, %p1, %p2;
	@%p3 bra 	$L__BB1_5;
	mul.lo.s32 	%r3, %r1, 1951;
	mul.wide.u32 	%rd9, %r3, 4;
	cvta.to.global.u64 	%rd10, %rd6;
	add.s64 	%rd11, %rd9, %rd10;
	add.s64 	%rd17, %rd11, 8;
	cvta.to.global.u64 	%rd12, %rd7;
	add.s64 	%rd2, %rd12, 15608;
	mov.b32 	%r30, 0;
	mov.u32 	%r29, %r2;
	mov.u32 	%r31, %r30;
$L__BB1_2:
	mul.wide.s32 	%rd13, %r29, 4;
	add.s64 	%rd4, %rd2, %rd13;
	ld.global.u32 	%r18, [%rd17+-8];
	ld.global.u32 	%r19, [%rd4+-15608];
	mad.lo.s32 	%r20, %r19, %r18, %r31;
	ld.global.u32 	%r21, [%rd17+-4];
	ld.global.u32 	%r22, [%rd4+-7804];
	mad.lo.s32 	%r23, %r22, %r21, %r20;
	ld.global.u32 	%r24, [%rd17];
	ld.global.u32 	%r25, [%rd4];
	mad.lo.s32 	%r7, %r25, %r24, %r23;
	setp.eq.s32 	%p4, %r30, 1948;
	@%p4 bra 	$L__BB1_4;
	ld.global.u32 	%r26, [%rd17+4];
	ld.global.u32 	%r27, [%rd4+7804];
	mad.lo.s32 	%r31, %r27, %r26, %r7;
	add.s32 	%r30, %r30, 4;
	add.s64 	%rd17, %rd17, 16;
	add.s32 	%r29, %r29, 7804;
	bra.uni 	$L__BB1_2;
$L__BB1_4:
	add.s32 	%r28, %r3, %r2;
	cvta.to.global.u64 	%rd14, %rd8;
	mul.wide.s32 	%rd15, %r28, 4;
	add.s64 	%rd16, %rd14, %rd15;
	st.global.u32 	[%rd16], %r7;
$L__BB1_5:
	ret;

}
	// .globl	_Z11matMulTiledPiS_S_
.visible .entry _Z11matMulTiledPiS_S_(
	.param .u64 .ptr .align 1 _Z11matMulTiledPiS_S__param_0,
	.param .u64 .ptr .align 1 _Z11matMulTiledPiS_S__param_1,
	.param .u64 .ptr .align 1 _Z11matMulTiledPiS_S__param_2
)
{
	.reg .pred 	%p<10>;
	.reg .b32 	%r<157>;
	.reg .b64 	%rd<19>;
	// demoted variable
	.shared .align 4 .b8 _ZZ11matMulTiledPiS_S_E5mem_a[1024];
	// demoted variable
	.shared .align 4 .b8 _ZZ11matMulTiledPiS_S_E5mem_b[1024];
	ld.param.u64 	%rd6, [_Z11matMulTiledPiS_S__param_0];
	ld.param.u64 	%rd7, [_Z11matMulTiledPiS_S__param_1];
	ld.param.u64 	%rd5, [_Z11matMulTiledPiS_S__param_2];
	cvta.to.global.u64 	%rd1, %rd7;
	cvta.to.global.u64 	%rd8, %rd6;
	mov.u32 	%r31, %tid.x;
	mov.u32 	%r149, %tid.y;
	mov.u32 	%r32, %ctaid.x;
	mov.u32 	%r33, %ctaid.y;
	shl.b32 	%r34, %r33, 4;
	add.s32 	%r2, %r34, %r149;
	shl.b32 	%r35, %r32, 4;
	add.s32 	%r3, %r35, %r31;
	sub.s32 	%r4, 1951, %r31;
	shl.b32 	%r36, %r149, 6;
	mov.u32 	%r37, _ZZ11matMulTiledPiS_S_E5mem_a;
	add.s32 	%r5, %r37, %r36;
	shl.b32 	%r38, %r31, 2;
	add.s32 	%r6, %r5, %r38;
	mov.u32 	%r39, _ZZ11matMulTiledPiS_S_E5mem_b;
	add.s32 	%r8, %r39, %r38;
	add.s32 	%r7, %r8, %r36;
	mad.lo.s32 	%r40, %r149, 1951, %r31;
	mad.lo.s32 	%r41, %r33, 31216, %r40;
	mul.wide.u32 	%rd9, %r41, 4;
	add.s64 	%rd10, %rd9, %rd8;
	add.s64 	%rd18, %rd10, 64;
	add.s32 	%r148, %r40, %r35;
	mov.b32 	%r151, 31216;
	mov.b32 	%r150, 0;
	mov.u32 	%r152, %r150;
$L__BB2_1:
	setp.gt.u32 	%p1, %r2, 1950;
	setp.ge.u32 	%p2, %r150, %r4;
	mov.b32 	%r153, 0;
	or.pred  	%p3, %p1, %p2;
	@%p3 bra 	$L__BB2_3;
	ld.global.u32 	%r153, [%rd18+-64];
$L__BB2_3:
	st.shared.u32 	[%r6], %r153;
	max.u32 	%r45, %r3, %r149;
	setp.gt.u32 	%p4, %r45, 1950;
	mov.b32 	%r154, 0;
	@%p4 bra 	$L__BB2_5;
	mul.wide.u32 	%rd11, %r148, 4;
	add.s64 	%rd12, %rd1, %rd11;
	ld.global.u32 	%r154, [%rd12];
$L__BB2_5:
	setp.gt.u32 	%p5, %r2, 1950;
	st.shared.u32 	[%r7], %r154;
	bar.sync 	0;
	ld.shared.u32 	%r47, [%r5];
	ld.shared.u32 	%r48, [%r8];
	mad.lo.s32 	%r49, %r48, %r47, %r152;
	ld.shared.u32 	%r50, [%r5+4];
	ld.shared.u32 	%r51, [%r8+64];
	mad.lo.s32 	%r52, %r51, %r50, %r49;
	ld.shared.u32 	%r53, [%r5+8];
	ld.shared.u32 	%r54, [%r8+128];
	mad.lo.s32 	%r55, %r54, %r53, %r52;
	ld.shared.u32 	%r56, [%r5+12];
	ld.shared.u32 	%r57, [%r8+192];
	mad.lo.s32 	%r58, %r57, %r56, %r55;
	ld.shared.u32 	%r59, [%r5+16];
	ld.shared.u32 	%r60, [%r8+256];
	mad.lo.s32 	%r61, %r60, %r59, %r58;
	ld.shared.u32 	%r62, [%r5+20];
	ld.shared.u32 	%r63, [%r8+320];
	mad.lo.s32 	%r64, %r63, %r62, %r61;
	ld.shared.u32 	%r65, [%r5+24];
	ld.shared.u32 	%r66, [%r8+384];
	mad.lo.s32 	%r67, %r66, %r65, %r64;
	ld.shared.u32 	%r68, [%r5+28];
	ld.shared.u32 	%r69, [%r8+448];
	mad.lo.s32 	%r70, %r69, %r68, %r67;
	ld.shared.u32 	%r71, [%r5+32];
	ld.shared.u32 	%r72, [%r8+512];
	mad.lo.s32 	%r73, %r72, %r71, %r70;
	ld.shared.u32 	%r74, [%r5+36];
	ld.shared.u32 	%r75, [%r8+576];
	mad.lo.s32 	%r76, %r75, %r74, %r73;
	ld.shared.u32 	%r77, [%r5+40];
	ld.shared.u32 	%r78, [%r8+640];
	mad.lo.s32 	%r79, %r78, %r77, %r76;
	ld.shared.u32 	%r80, [%r5+44];
	ld.shared.u32 	%r81, [%r8+704];
	mad.lo.s32 	%r82, %r81, %r80, %r79;
	ld.shared.u32 	%r83, [%r5+48];
	ld.shared.u32 	%r84, [%r8+768];
	mad.lo.s32 	%r85, %r84, %r83, %r82;
	ld.shared.u32 	%r86, [%r5+52];
	ld.shared.u32 	%r87, [%r8+832];
	mad.lo.s32 	%r88, %r87, %r86, %r85;
	ld.shared.u32 	%r89, [%r5+56];
	ld.shared.u32 	%r90, [%r8+896];
	mad.lo.s32 	%r91, %r90, %r89, %r88;
	ld.shared.u32 	%r92, [%r5+60];
	ld.shared.u32 	%r93, [%r8+960];
	mad.lo.s32 	%r19, %r93, %r92, %r91;
	bar.sync 	0;
	add.s32 	%r94, %r150, 16;
	setp.ge.u32 	%p6, %r94, %r4;
	mov.b32 	%r155, 0;
	or.pred  	%p7, %p5, %p6;
	@%p7 bra 	$L__BB2_7;
	ld.global.u32 	%r155, [%rd18];
$L__BB2_7:
	st.shared.u32 	[%r6], %r155;
	add.s32 	%r97, %r149, 16;
	max.u32 	%r98, %r3, %r97;
	setp.gt.u32 	%p8, %r98, 1950;
	mov.b32 	%r156, 0;
	@%p8 bra 	$L__BB2_9;
	add.s32 	%r99, %r148, 31216;
	mul.wide.u32 	%rd13, %r99, 4;
	add.s64 	%rd14, %rd1, %rd13;
	ld.global.u32 	%r156, [%rd14];
$L__BB2_9:
	st.shared.u32 	[%r7], %r156;
	bar.sync 	0;
	ld.shared.u32 	%r100, [%r5];
	ld.shared.u32 	%r101, [%r8];
	mad.lo.s32 	%r102, %r101, %r100, %r19;
	ld.shared.u32 	%r103, [%r5+4];
	ld.shared.u32 	%r104, [%r8+64];
	mad.lo.s32 	%r105, %r104, %r103, %r102;
	ld.shared.u32 	%r106, [%r5+8];
	ld.shared.u32 	%r107, [%r8+128];
	mad.lo.s32 	%r108, %r107, %r106, %r105;
	ld.shared.u32 	%r109, [%r5+12];
	ld.shared.u32 	%r110, [%r8+192];
	mad.lo.s32 	%r111, %r110, %r109, %r108;
	ld.shared.u32 	%r112, [%r5+16];
	ld.shared.u32 	%r113, [%r8+256];
	mad.lo.s32 	%r114, %r113, %r112, %r111;
	ld.shared.u32 	%r115, [%r5+20];
	ld.shared.u32 	%r116, [%r8+320];
	mad.lo.s32 	%r117, %r116, %r115, %r114;
	ld.shared.u32 	%r118, [%r5+24];
	ld.shared.u32 	%r119, [%r8+384];
	mad.lo.s32 	%r120, %r119, %r118, %r117;
	ld.shared.u32 	%r121, [%r5+28];
	ld.shared.u32 	%r122, [%r8+448];
	mad.lo.s32 	%r123, %r122, %r121, %r120;
	ld.shared.u32 	%r124, [%r5+32];
	ld.shared.u32 	%r125, [%r8+512];
	mad.lo.s32 	%r126, %r125, %r124, %r123;
	ld.shared.u32 	%r127, [%r5+36];
	ld.shared.u32 	%r128, [%r8+576];
	mad.lo.s32 	%r129, %r128, %r127, %r126;
	ld.shared.u32 	%r130, [%r5+40];
	ld.shared.u32 	%r131, [%r8+640];
	mad.lo.s32 	%r132, %r131, %r130, %r129;
	ld.shared.u32 	%r133, [%r5+44];
	ld.shared.u32 	%r134, [%r8+704];
	mad.lo.s32 	%r135, %r134, %r133, %r132;
	ld.shared.u32 	%r136, [%r5+48];
	ld.shared.u32 	%r137, [%r8+768];
	mad.lo.s32 	%r138, %r137, %r136, %r135;
	ld.shared.u32 	%r139, [%r5+52];
	ld.shared.u32 	%r140, [%r8+832];
	mad.lo.s32 	%r141, %r140, %r139, %r138;
	ld.shared.u32 	%r142, [%r5+56];
	ld.shared.u32 	%r143, [%r8+896];
	mad.lo.s32 	%r144, %r143, %r142, %r141;
	ld.shared.u32 	%r145, [%r5+60];
	ld.shared.u32 	%r146, [%r8+960];
	mad.lo.s32 	%r152, %r146, %r145, %r144;
	bar.sync 	0;
	add.s32 	%r151, %r151, 62432;
	add.s32 	%r150, %r150, 32;
	add.s64 	%rd18, %rd18, 128;
	add.s32 	%r149, %r149, 32;
	add.s32 	%r148, %r148, 62432;
	setp.ne.s32 	%p9, %r151, 3839568;
	@%p9 bra 	$L__BB2_1;
	cvta.to.global.u64 	%rd15, %rd5;
	mad.lo.s32 	%r147, %r2, 1951, %r3;
	mul.wide.u32 	%rd16, %r147, 4;
	add.s64 	%rd17, %rd15, %rd16;
	st.global.u32 	[%rd17], %r152;
	ret;

}


// ===== COMPILED SASS (sm_100) =====

	.target	sm_100

	.elftype	@"ET_EXEC"


//--------------------- .note.nv.tkinfo           --------------------------
	.section	.note.nv.tkinfo,"",@"SHT_NOTE"
	.sectionflags	@"SHF_NOTE_NV_TKINFO"
	.tkinfo
        /*0018*/ 	.word	0x00000002
        /*0030*/ 	.string	""
        /*0030*/ 	.string	"ptxas"
        /*0030*/ 	.string	"Cuda compilation tools, release 13.0, V13.0.88"
        /*0030*/ 	.string	"Build cuda_13.0.r13.0/compiler.36424714_0"
        /*0030*/ 	.string	"-arch sm_100 -m 64 "



//--------------------- .note.nv.cuinfo           --------------------------
	.section	.note.nv.cuinfo,"",@"SHT_NOTE"
	.sectionflags	@"SHF_NOTE_NV_CUINFO"
        /*0018*/ 	.short	0x0002
        /*001a*/ 	.short	0x0064
        /*001c*/ 	.short	0x0082
	.zero		2


//--------------------- .nv.info                  --------------------------
	.section	.nv.info,"",@"SHT_CUDA_INFO"
	.align	4


	//----- nvinfo : EIATTR_REGCOUNT
	.align		4
        /*0000*/ 	.byte	0x04, 0x2f
        /*0002*/ 	.short	(.L_10 - .L_9)
	.align		4
.L_9:
        /*0004*/ 	.word	index@(_Z4initPij)
        /*0008*/ 	.word	0x0000001f


	//----- nvinfo : EIATTR_FRAME_SIZE
	.align		4
.L_10:
        /*000c*/ 	.byte	0x04, 0x11
        /*000e*/ 	.short	(.L_12 - .L_11)
	.align		4
.L_11:
        /*0010*/ 	.word	index@(_Z4initPij)
        /*0014*/ 	.word	0x00000030


	//----- nvinfo : EIATTR_REGCOUNT
	.align		4
.L_12:
        /*0018*/ 	.byte	0x04, 0x2f
        /*001a*/ 	.short	(.L_14 - .L_13)
	.align		4
.L_13:
        /*001c*/ 	.word	index@(_Z9matMulGPUPiS_S_)
        /*0020*/ 	.word	0x00000020


	//----- nvinfo : EIATTR_FRAME_SIZE
	.align		4
.L_14:
        /*0024*/ 	.byte	0x04, 0x11
        /*0026*/ 	.short	(.L_16 - .L_15)
	.align		4
.L_15:
        /*0028*/ 	.word	index@(_Z9matMulGPUPiS_S_)
        /*002c*/ 	.word	0x00000000


	//----- nvinfo : EIATTR_REGCOUNT
	.align		4
.L_16:
        /*0030*/ 	.byte	0x04, 0x2f
        /*0032*/ 	.short	(.L_18 - .L_17)
	.align		4
.L_17:
        /*0034*/ 	.word	index@(_Z11matMulTiledPiS_S_)
        /*0038*/ 	.word	0x00000020


	//----- nvinfo : EIATTR_FRAME_SIZE
	.align		4
.L_18:
        /*003c*/ 	.byte	0x04, 0x11
        /*003e*/ 	.short	(.L_20 - .L_19)
	.align		4
.L_19:
        /*0040*/ 	.word	index@(_Z11matMulTiledPiS_S_)
        /*0044*/ 	.word	0x00000000


	//----- nvinfo : EIATTR_MIN_STACK_SIZE
	.align		4
.L_20:
        /*0048*/ 	.byte	0x04, 0x12
        /*004a*/ 	.short	(.L_22 - .L_21)
	.align		4
.L_21:
        /*004c*/ 	.word	index@(_Z11matMulTiledPiS_S_)
        /*0050*/ 	.word	0x00000000


	//----- nvinfo : EIATTR_MIN_STACK_SIZE
	.align		4
.L_22:
        /*0054*/ 	.byte	0x04, 0x12
        /*0056*/ 	.short	(.L_24 - .L_23)
	.align		4
.L_23:
        /*0058*/ 	.word	index@(_Z9matMulGPUPiS_S_)
        /*005c*/ 	.word	0x00000000


	//----- nvinfo : EIATTR_MIN_STACK_SIZE
	.align		4
.L_24:
        /*0060*/ 	.byte	0x04, 0x12
        /*0062*/ 	.short	(.L_26 - .L_25)
	.align		4
.L_25:
        /*0064*/ 	.word	index@(_Z4initPij)
        /*0068*/ 	.word	0x00000030
.L_26:


//--------------------- .nv.compat                --------------------------
	.section	.nv.compat,"",@"SHT_CUDA_COMPAT_INFO"
	.align	4
        /*0000*/ 	.byte	0x02, 0x09, 0x00, 0x00, 0x02, 0x02, 0x01, 0x00, 0x02, 0x05, 0x05, 0x00, 0x03, 0x07, 0x01, 0x01
        /*0010*/ 	.byte	0x02, 0x03, 0x00, 0x00, 0x02, 0x06, 0x01, 0x00, 0x04, 0x0b, 0x08, 0x00, 0x09, 0x00, 0x00, 0x00
        /*0020*/ 	.byte	0x00, 0x00, 0x00, 0x00


//--------------------- .nv.info._Z11matMulTiledPiS_S_ --------------------------
	.section	.nv.info._Z11matMulTiledPiS_S_,"",@"SHT_CUDA_INFO"
	.sectionflags	@""
	.align	4


	//----- nvinfo : EIATTR_CUDA_API_VERSION
	.align		4
        /*0000*/ 	.byte	0x04, 0x37
        /*0002*/ 	.short	(.L_28 - .L_27)
.L_27:
        /*0004*/ 	.word	0x00000082


	//----- nvinfo : EIATTR_KPARAM_INFO
	.align		4
.L_28:
        /*0008*/ 	.byte	0x04, 0x17
        /*000a*/ 	.short	(.L_30 - .L_29)
.L_29:
        /*000c*/ 	.word	0x00000000
        /*0010*/ 	.short	0x0002
        /*0012*/ 	.short	0x0010
        /*0014*/ 	.byte	0x00, 0xf5, 0x21, 0x00


	//----- nvinfo : EIATTR_KPARAM_INFO
	.align		4
.L_30:
        /*0018*/ 	.byte	0x04, 0x17
        /*001a*/ 	.short	(.L_32 - .L_31)
.L_31:
        /*001c*/ 	.word	0x00000000
        /*0020*/ 	.short	0x0001
        /*0022*/ 	.short	0x0008
        /*0024*/ 	.byte	0x00, 0xf5, 0x21, 0x00


	//----- nvinfo : EIATTR_KPARAM_INFO
	.align		4
.L_32:
        /*0028*/ 	.byte	0x04, 0x17
        /*002a*/ 	.short	(.L_34 - .L_33)
.L_33:
        /*002c*/ 	.word	0x00000000
        /*0030*/ 	.short	0x0000
        /*0032*/ 	.short	0x0000
        /*0034*/ 	.byte	0x00, 0xf5, 0x21, 0x00


	//----- nvinfo : EIATTR_SPARSE_MMA_MASK
	.align		4
.L_34:
        /*0038*/ 	.byte	0x03, 0x50
        /*003a*/ 	.short	0x0000


	//----- nvinfo : EIATTR_MAXREG_COUNT
	.align		4
        /*003c*/ 	.byte	0x03, 0x1b
        /*003e*/ 	.short	0x00ff


	//----- nvinfo : EIATTR_NUM_BARRIERS
	.align		4
        /*0040*/ 	.byte	0x02, 0x4c
        /*0042*/ 	.byte	0x01
	.zero		1


	//----- nvinfo : EIATTR_MERCURY_ISA_VERSION
	.align		4
        /*0044*/ 	.byte	0x03, 0x5f
        /*0046*/ 	.short	0x0101


	//----- nvinfo : EIATTR_VRC_CTA_INIT_COUNT
	.align		4
        /*0048*/ 	.byte	0x02, 0x4a
	.zero		1
	.zero		1


	//----- nvinfo : EIATTR_EXIT_INSTR_OFFSETS
	.align		4
        /*004c*/ 	.byte	0x04, 0x1c
        /*004e*/ 	.short	(.L_36 - .L_35)


	//   ....[0]....
.L_35:
        /*0050*/ 	.word	0x000008d0


	//----- nvinfo : EIATTR_CBANK_PARAM_SIZE
	.align		4
.L_36:
        /*0054*/ 	.byte	0x03, 0x19
        /*0056*/ 	.short	0x0018


	//----- nvinfo : EIATTR_PARAM_CBANK
	.align		4
        /*0058*/ 	.byte	0x04, 0x0a
        /*005a*/ 	.short	(.L_38 - .L_37)
	.align		4
.L_37:
        /*005c*/ 	.word	index@(.nv.constant0._Z11matMulTiledPiS_S_)
        /*0060*/ 	.short	0x0380
        /*0062*/ 	.short	0x0018


	//----- nvinfo : EIATTR_SW_WAR
	.align		4
.L_38:
        /*0064*/ 	.byte	0x04, 0x36
        /*0066*/ 	.short	(.L_40 - .L_39)
.L_39:
        /*0068*/ 	.word	0x00000008
.L_40:


//--------------------- .nv.info._Z9matMulGPUPiS_S_ --------------------------
	.section	.nv.info._Z9matMulGPUPiS_S_,"",@"SHT_CUDA_INFO"
	.sectionflags	@""
	.align	4


	//----- nvinfo : EIATTR_CUDA_API_VERSION
	.align		4
        /*0000*/ 	.byte	0x04, 0x37
        /*0002*/ 	.short	(.L_42 - .L_41)
.L_41:
        /*0004*/ 	.word	0x00000082


	//----- nvinfo : EIATTR_KPARAM_INFO
	.align		4
.L_42:
        /*0008*/ 	.byte	0x04, 0x17
        /*000a*/ 	.short	(.L_44 - .L_43)
.L_43:
        /*000c*/ 	.word	0x00000000
        /*0010*/ 	.short	0x0002
        /*0012*/ 	.short	0x0010
        /*0014*/ 	.byte	0x00, 0xf5, 0x21, 0x00


	//----- nvinfo : EIATTR_KPARAM_INFO
	.align		4
.L_44:
        /*0018*/ 	.byte	0x04, 0x17
        /*001a*/ 	.short	(.L_46 - .L_45)
.L_45:
        /*001c*/ 	.word	0x00000000
        /*0020*/ 	.short	0x0001
        /*0022*/ 	.short	0x0008
        /*0024*/ 	.byte	0x00, 0xf5, 0x21, 0x00


	//----- nvinfo : EIATTR_KPARAM_INFO
	.align		4
.L_46:
        /*0028*/ 	.byte	0x04, 0x17
        /*002a*/ 	.short	(.L_48 - .L_47)
.L_47:
        /*002c*/ 	.word	0x00000000
        /*0030*/ 	.short	0x0000
        /*0032*/ 	.short	0x0000
        /*0034*/ 	.byte	0x00, 0xf5, 0x21, 0x00


	//----- nvinfo : EIATTR_SPARSE_MMA_MASK
	.align		4
.L_48:
        /*0038*/ 	.byte	0x03, 0x50
        /*003a*/ 	.short	0x0000


	//----- nvinfo : EIATTR_MAXREG_COUNT
	.align		4
        /*003c*/ 	.byte	0x03, 0x1b
        /*003e*/ 	.short	0x00ff


	//----- nvinfo : EIATTR_MERCURY_ISA_VERSION
	.align		4
        /*0040*/ 	.byte	0x03, 0x5f
        /*0042*/ 	.short	0x0101


	//----- nvinfo : EIATTR_VRC_CTA_INIT_COUNT
	.align		4
        /*0044*/ 	.byte	0x02, 0x4a
	.zero		1
	.zero		1


	//----- nvinfo : EIATTR_EXIT_INSTR_OFFSETS
	.align		4
        /*0048*/ 	.byte	0x04, 0x1c
        /*004a*/ 	.short	(.L_50 - .L_49)


	//   ....[0]....
.L_49:
        /*004c*/ 	.word	0x000000b0


	//   ....[1]....
        /*0050*/ 	.word	0x00000f00


	//----- nvinfo : EIATTR_CBANK_PARAM_SIZE
	.align		4
.L_50:
        /*0054*/ 	.byte	0x03, 0x19
        /*0056*/ 	.short	0x0018


	//----- nvinfo : EIATTR_PARAM_CBANK
	.align		4
        /*0058*/ 	.byte	0x04, 0x0a
        /*005a*/ 	.short	(.L_52 - .L_51)
	.align		4
.L_51:
        /*005c*/ 	.word	index@(.nv.constant0._Z9matMulGPUPiS_S_)
        /*0060*/ 	.short	0x0380
        /*0062*/ 	.short	0x0018


	//----- nvinfo : EIATTR_SW_WAR
	.align		4
.L_52:
        /*0064*/ 	.byte	0x04, 0x36
        /*0066*/ 	.short	(.L_54 - .L_53)
.L_53:
        /*0068*/ 	.word	0x00000008
.L_54:


//--------------------- .nv.info._Z4initPij       --------------------------
	.section	.nv.info._Z4initPij,"",@"SHT_CUDA_INFO"
	.sectionflags	@""
	.align	4


	//----- nvinfo : EIATTR_CUDA_API_VERSION
	.align		4
        /*0000*/ 	.byte	0x04, 0x37
        /*0002*/ 	.short	(.L_56 - .L_55)
.L_55:
        /*0004*/ 	.word	0x00000082


	//----- nvinfo : EIATTR_KPARAM_INFO
	.align		4
.L_56:
        /*0008*/ 	.byte	0x04, 0x17
        /*000a*/ 	.short	(.L_58 - .L_57)
.L_57:
        /*000c*/ 	.word	0x00000000
        /*0010*/ 	.short	0x0001
        /*0012*/ 	.short	0x0008
        /*0014*/ 	.byte	0x00, 0xf0, 0x11, 0x00


	//----- nvinfo : EIATTR_KPARAM_INFO
	.align		4
.L_58:
        /*0018*/ 	.byte	0x04, 0x17
        /*001a*/ 	.short	(.L_60 - .L_59)
.L_59:
        /*001c*/ 	.word	0x00000000
        /*0020*/ 	.short	0x0000
        /*0022*/ 	.short	0x0000
        /*0024*/ 	.byte	0x00, 0xf5, 0x21, 0x00


	//----- nvinfo : EIATTR_SPARSE_MMA_MASK
	.align		4
.L_60:
        /*0028*/ 	.byte	0x03, 0x50
        /*002a*/ 	.short	0x0000


	//----- nvinfo : EIATTR_MAXREG_COUNT
	.align		4
        /*002c*/ 	.byte	0x03, 0x1b
        /*002e*/ 	.short	0x00ff


	//----- nvinfo : EIATTR_MERCURY_ISA_VERSION
	.align		4
        /*0030*/ 	.byte	0x03, 0x5f
        /*0032*/ 	.short	0x0101


	//----- nvinfo : EIATTR_VRC_CTA_INIT_COUNT
	.align		4
        /*0034*/ 	.byte	0x02, 0x4a
	.zero		1
	.zero		1


	//----- nvinfo : EIATTR_EXIT_INSTR_OFFSETS
	.align		4
        /*0038*/ 	.byte	0x04, 0x1c
        /*003a*/ 	.short	(.L_62 - .L_61)


	//   ....[0]....
.L_61:
        /*003c*/ 	.word	0x000000c0


	//   ....[1]....
        /*0040*/ 	.word	0x000027e0


	//----- nvinfo : EIATTR_CRS_STACK_SIZE
	.align		4
.L_62:
        /*0044*/ 	.byte	0x04, 0x1e
        /*0046*/ 	.short	(.L_64 - .L_63)
.L_63:
        /*0048*/ 	.word	0x00000000


	//----- nvinfo : EIATTR_CBANK_PARAM_SIZE
	.align		4
.L_64:
        /*004c*/ 	.byte	0x03, 0x19
        /*004e*/ 	.short	0x000c


	//----- nvinfo : EIATTR_PARAM_CBANK
	.align		4
        /*0050*/ 	.byte	0x04, 0x0a
        /*0052*/ 	.short	(.L_66 - .L_65)
	.align		4
.L_65:
        /*0054*/ 	.word	index@(.nv.constant0._Z4initPij)
        /*0058*/ 	.short	0x0380
        /*005a*/ 	.short	0x000c


	//----- nvinfo : EIATTR_SW_WAR
	.align		4
.L_66:
        /*005c*/ 	.byte	0x04, 0x36
        /*005e*/ 	.short	(.L_68 - .L_67)
.L_67:
        /*0060*/ 	.word	0x00000008
.L_68:


//--------------------- .nv.callgraph             --------------------------
	.section	.nv.callgraph,"",@"SHT_CUDA_CALLGRAPH"
	.align	4
	.sectionentsize	8
	.align		4
        /*0000*/ 	.word	0x00000000
	.align		4
        /*0004*/ 	.word	0xffffffff
	.align		4
        /*0008*/ 	.word	0x00000000
	.align		4
        /*000c*/ 	.word	0xfffffffe
	.align		4
        /*0010*/ 	.word	0x00000000
	.align		4
        /*0014*/ 	.word	0xfffffffd
	.align		4
        /*0018*/ 	.word	0x00000000
	.align		4
        /*001c*/ 	.word	0xfffffffc


//--------------------- .nv.constant4             --------------------------
	.section	.nv.constant4,"a",@progbits
	.align	8
	.align		8
.nv.constant4:
        /*0000*/ 	.dword	precalc_xorwow_matrix
	.align		8
        /*0008*/ 	.dword	precalc_xorwow_offset_matrix
	.align		8
        /*0010*/ 	.dword	mrg32k3aM1
	.align		8
        /*0018*/ 	.dword	mrg32k3aM2
	.align		8
        /*0020*/ 	.dword	mrg32k3aM1SubSeq
	.align		8
        /*0028*/ 	.dword	mrg32k3aM2SubSeq
	.align		8
        /*0030*/ 	.dword	mrg32k3aM1Seq
	.align		8
        /*0038*/ 	.dword	mrg32k3aM2Seq


//--------------------- .nv.constant3             --------------------------
	.section	.nv.constant3,"a",@progbits
	.align	8
.nv.constant3:
	.type		__cr_lgamma_table,@object
	.size		__cr_lgamma_table,(.L_8 - __cr_lgamma_table)
__cr_lgamma_table:
        /*0000*/ 	.byte	0x00, 0x00, 0x00, 0x00, 0x00, 0x00, 0x00, 0x00, 0x00, 0x00, 0x00, 0x00, 0x00, 0x00, 0x00, 0x00
        /*0010*/ 	.byte	0xef, 0x39, 0xfa, 0xfe, 0x42, 0x2e, 0xe6, 0x3f, 0x02, 0x20, 0x2a, 0xfa, 0x0b, 0xab, 0xfc, 0x3f
        /*0020*/ 	.byte	0xf9, 0x2c, 0x92, 0x7c, 0xa7, 0x6c, 0x09, 0x40, 0xc9, 0x79, 0x44, 0x3c, 0x64, 0x26, 0x13, 0x40
        /*0030*/ 	.byte	0xca, 0x01, 0xcf, 0x3a, 0x27, 0x51, 0x1a, 0x40, 0x30, 0xcc, 0x2d, 0xf3, 0xe1, 0x0c, 0x21, 0x40
        /*0040*/ 	.byte	0x0d, 0xb7, 0xfc, 0x82, 0x8e, 0x35, 0x25, 0x40
.L_8:


//--------------------- .text._Z11matMulTiledPiS_S_ --------------------------
	.section	.text._Z11matMulTiledPiS_S_,"ax",@progbits
	.align	128
        .global         _Z11matMulTiledPiS_S_
        .type           _Z11matMulTiledPiS_S_,@function
        .size           _Z11matMulTiledPiS_S_,(.L_x_16 - _Z11matMulTiledPiS_S_)
        .other          _Z11matMulTiledPiS_S_,@"STO_CUDA_ENTRY STV_DEFAULT"
_Z11matMulTiledPiS_S_:
.text._Z11matMulTiledPiS_S_:
[----:B------:R-:W-:Y:S01]  /*0000*/  LDC R1, c[0x0][0x37c] ;  /* 0x0000df00ff017b82 */ /* 0x000fe20000000800 */
[----:B------:R-:W0:Y:S07]  /*0010*/  S2R R9, SR_TID.X ;  /* 0x0000000000097919 */ /* 0x000e2e0000002100 */
[----:B------:R-:W1:Y:S01]  /*0020*/  LDC.64 R4, c[0x0][0x380] ;  /* 0x0000e000ff047b82 */ /* 0x000e620000000a00 */
[----:B------:R-:W-:Y:S01]  /*0030*/  UMOV UR4, 0x400 ;  /* 0x0000040000047882 */ /* 0x000fe20000000000 */
[----:B------:R-:W-:Y:S01]  /*0040*/  HFMA2 R23, -RZ, RZ, 0, 0 ;  /* 0x00000000ff177431 */ /* 0x000fe200000001ff */
[----:B------:R-:W0:Y:S01]  /*0050*/  S2R R2, SR_TID.Y ;  /* 0x0000000000027919 */ /* 0x000e220000002200 */
[----:B------:R-:W-:Y:S01]  /*0060*/  UIADD3 UR5, UPT, UPT, UR4, 0x400, URZ ;  /* 0x0000040004057890 */ /* 0x000fe2000fffe0ff */
[----:B------:R-:W2:Y:S01]  /*0070*/  LDCU.64 UR8, c[0x0][0x358] ;  /* 0x00006b00ff0877ac */ /* 0x000ea20008000a00 */
[----:B------:R-:W3:Y:S02]  /*0080*/  S2R R7, SR_CTAID.Y ;  /* 0x0000000000077919 */ /* 0x000ee40000002600 */
[----:B------:R-:W4:Y:S01]  /*0090*/  S2UR UR6, SR_CgaCtaId ;  /* 0x00000000000679c3 */ /* 0x000f220000008800 */
[----:B------:R-:W5:Y:S01]  /*00a0*/  S2R R17, SR_CTAID.X ;  /* 0x0000000000117919 */ /* 0x000f620000002500 */
[----:B----4-:R-:W-:-:S02]  /*00b0*/  ULEA UR4, UR6, UR4, 0x18 ;  /* 0x0000000406047291 */ /* 0x010fc4000f8ec0ff */
[----:B------:R-:W-:Y:S01]  /*00c0*/  ULEA UR5, UR6, UR5, 0x18 ;  /* 0x0000000506057291 */ /* 0x000fe2000f8ec0ff */
[----:B0-----:R-:W-:-:S03]  /*00d0*/  IMAD R0, R2, 0x79f, R9 ;  /* 0x0000079f02007824 */ /* 0x001fc600078e0209 */
[----:B------:R-:W-:Y:S01]  /*00e0*/  LEA R6, R2, UR4, 0x6 ;  /* 0x0000000402067c11 */ /* 0x000fe2000f8e30ff */
[C---:B---3--:R-:W-:Y:S01]  /*00f0*/  IMAD R3, R7.reuse, 0x79f0, R0 ;  /* 0x000079f007037824 */ /* 0x048fe200078e0200 */
[----:B------:R-:W-:Y:S01]  /*0100*/  LEA R16, R7, R2, 0x4 ;  /* 0x0000000207107211 */ /* 0x000fe200078e20ff */
[----:B------:R-:W-:Y:S01]  /*0110*/  UMOV UR4, URZ ;  /* 0x000000ff00047c82 */ /* 0x000fe20008000000 */
[----:B------:R-:W-:Y:S01]  /*0120*/  IADD3 R7, PT, PT, -R9, 0x79f, RZ ;  /* 0x0000079f09077810 */ /* 0x000fe20007ffe1ff */
[----:B-1----:R-:W-:Y:S01]  /*0130*/  IMAD.WIDE.U32 R4, R3, 0x4, R4 ;  /* 0x0000000403047825 */ /* 0x002fe200078e0004 */
[C---:B-----5:R-:W-:Y:S02]  /*0140*/  LEA R0, R17.reuse, R0, 0x4 ;  /* 0x0000000011007211 */ /* 0x060fe400078e20ff */
[----:B------:R-:W-:Y:S02]  /*0150*/  LEA R17, R17, R9, 0x4 ;  /* 0x0000000911117211 */ /* 0x000fe400078e20ff */
[----:B------:R-:W-:-:S02]  /*0160*/  IADD3 R18, P0, PT, R4, 0x40, RZ ;  /* 0x0000004004127810 */ /* 0x000fc40007f1e0ff */
[C---:B------:R-:W-:Y:S02]  /*0170*/  LEA R4, R9.reuse, R6, 0x2 ;  /* 0x0000000609047211 */ /* 0x040fe400078e10ff */
[----:B------:R-:W-:Y:S02]  /*0180*/  IADD3.X R19, PT, PT, RZ, R5, RZ, P0, !PT ;  /* 0x00000005ff137210 */ /* 0x000fe400007fe4ff */
[----:B------:R-:W-:Y:S01]  /*0190*/  LEA R5, R9, UR5, 0x2 ;  /* 0x0000000509057c11 */ /* 0x000fe2000f8e10ff */
[----:B------:R-:W-:-:S03]  /*01a0*/  UMOV UR5, 0x79f0 ;  /* 0x000079f000057882 */ /* 0x000fc60000000000 */
[----:B--2---:R-:W-:-:S07]  /*01b0*/  LEA R3, R2, R5, 0x6 ;  /* 0x0000000502037211 */ /* 0x004fce00078e30ff */
.L_x_0:
[----:B------:R-:W-:Y:S02]  /*01c0*/  VIMNMX.U32 R8, PT, PT, R17, R2, !PT ;  /* 0x0000000211087248 */ /* 0x000fe40007fe0000 */
[----:B------:R-:W-:Y:S02]  /*01d0*/  ISETP.LE.U32.AND P0, PT, R7, UR4, PT ;  /* 0x0000000407007c0c */ /* 0x000fe4000bf03070 */
[----:B------:R-:W-:Y:S02]  /*01e0*/  ISETP.GT.U32.AND P1, PT, R8, 0x79e, PT ;  /* 0x0000079e0800780c */ /* 0x000fe40003f24070 */
[----:B------:R-:W-:Y:S02]  /*01f0*/  ISETP.GT.U32.OR P0, PT, R16, 0x79e, P0 ;  /* 0x0000079e1000780c */ /* 0x000fe40000704470 */
[----:B------:R-:W-:Y:S02]  /*0200*/  MOV R27, RZ ;  /* 0x000000ff001b7202 */ /* 0x000fe40000000f00 */
[----:B------:R-:W-:-:S07]  /*0210*/  MOV R22, RZ ;  /* 0x000000ff00167202 */ /* 0x000fce0000000f00 */
[----:B------:R-:W0:Y:S02]  /*0220*/  @!P1 LDC.64 R24, c[0x0][0x388] ;  /* 0x0000e200ff189b82 */ /* 0x000e240000000a00 */
[----:B------:R-:W2:Y:S01]  /*0230*/  @!P0 LDG.E R27, desc[UR8][R18.64+-0x40] ;  /* 0xffffc008121b8981 */ /* 0x000ea2000c1e1900 */
[----:B0-----:R-:W-:-:S05]  /*0240*/  @!P1 IMAD.WIDE.U32 R24, R0, 0x4, R24 ;  /* 0x0000000400189825 */ /* 0x001fca00078e0018 */
[----:B------:R-:W3:Y:S01]  /*0250*/  @!P1 LDG.E R22, desc[UR8][R24.64] ;  /* 0x0000000818169981 */ /* 0x000ee2000c1e1900 */
[----:B------:R-:W-:-:S06]  /*0260*/  UIADD3 UR6, UPT, UPT, UR4, 0x10, URZ ;  /* 0x0000001004067890 */ /* 0x000fcc000fffe0ff */
[----:B------:R-:W-:-:S04]  /*0270*/  ISETP.LE.U32.AND P0, PT, R7, UR6, PT ;  /* 0x0000000607007c0c */ /* 0x000fc8000bf03070 */
[----:B------:R-:W-:Y:S01]  /*0280*/  ISETP.GT.U32.OR P0, PT, R16, 0x79e, P0 ;  /* 0x0000079e1000780c */ /* 0x000fe20000704470 */
[----:B--2---:R-:W-:Y:S04]  /*0290*/  STS [R4], R27 ;  /* 0x0000001b04007388 */ /* 0x004fe80000000800 */
[----:B---3--:R-:W-:Y:S01]  /*02a0*/  STS [R3], R22 ;  /* 0x0000001603007388 */ /* 0x008fe20000000800 */
[----:B------:R-:W-:Y:S06]  /*02b0*/  BAR.SYNC.DEFER_BLOCKING 0x0 ;  /* 0x0000000000007b1d */ /* 0x000fec0000010000 */
[----:B------:R-:W-:Y:S04]  /*02c0*/  LDS R28, [R5] ;  /* 0x00000000051c7984 */ /* 0x000fe80000000800 */
[----:B------:R-:W0:Y:S04]  /*02d0*/  LDS.128 R12, [R6] ;  /* 0x00000000060c7984 */ /* 0x000e280000000c00 */
[----:B------:R-:W1:Y:S04]  /*02e0*/  LDS R29, [R5+0x40] ;  /* 0x00004000051d7984 */ /* 0x000e680000000800 */
[----:B------:R-:W2:Y:S04]  /*02f0*/  LDS R24, [R5+0x80] ;  /* 0x0000800005187984 */ /* 0x000ea80000000800 */
[----:B------:R-:W3:Y:S04]  /*0300*/  LDS R26, [R5+0xc0] ;  /* 0x0000c000051a7984 */ /* 0x000ee80000000800 */
[----:B------:R-:W-:Y:S04]  /*0310*/  LDS R21, [R5+0x100] ;  /* 0x0001000005157984 */ /* 0x000fe80000000800 */
[----:B------:R-:W4:Y:S04]  /*0320*/  LDS.128 R8, [R6+0x10] ;  /* 0x0000100006087984 */ /* 0x000f280000000c00 */
[----:B------:R-:W5:Y:S04]  /*0330*/  LDS R20, [R5+0x140] ;  /* 0x0001400005147984 */ /* 0x000f680000000800 */
[----:B------:R-:W-:Y:S04]  /*0340*/  LDS R22, [R5+0x1c0] ;  /* 0x0001c00005167984 */ /* 0x000fe80000000800 */
[----:B------:R-:W-:Y:S04]  /*0350*/  LDS R25, [R5+0x200] ;  /* 0x0002000005197984 */ /* 0x000fe80000000800 */
[----:B------:R-:W-:Y:S01]  /*0360*/  LDS R27, [R5+0x380] ;  /* 0x00038000051b7984 */ /* 0x000fe20000000800 */
[----:B0-----:R-:W-:-:S03]  /*0370*/  IMAD R12, R12, R28, R23 ;  /* 0x0000001c0c0c7224 */ /* 0x001fc600078e0217 */
[----:B------:R-:W0:Y:S01]  /*0380*/  LDS R23, [R5+0x180] ;  /* 0x0001800005177984 */ /* 0x000e220000000800 */
[----:B-1----:R-:W-:-:S04]  /*0390*/  IMAD R13, R29, R13, R12 ;  /* 0x0000000d1d0d7224 */ /* 0x002fc800078e020c */
[----:B--2---:R-:W-:Y:S02]  /*03a0*/  IMAD R13, R24, R14, R13 ;  /* 0x0000000e180d7224 */ /* 0x004fe400078e020d */
[----:B------:R-:W-:Y:S02]  /*03b0*/  LDS R24, [R5+0x240] ;  /* 0x0002400005187984 */ /* 0x000fe40000000800 */
[----:B---3--:R-:W-:Y:S02]  /*03c0*/  IMAD R26, R26, R15, R13 ;  /* 0x0000000f1a1a7224 */ /* 0x008fe400078e020d */
[----:B------:R-:W1:Y:S02]  /*03d0*/  LDS.128 R12, [R6+0x20] ;  /* 0x00002000060c7984 */ /* 0x000e640000000c00 */
[----:B----4-:R-:W-:Y:S01]  /*03e0*/  IMAD R8, R8, R21, R26 ;  /* 0x0000001508087224 */ /* 0x010fe200078e021a */
[----:B------:R-:W-:Y:S01]  /*03f0*/  VIADDMNMX.U32 R21, R2, 0x10, R17, !PT ;  /* 0x0000001002157846 */ /* 0x000fe20007800011 */
[----:B------:R-:W-:Y:S03]  /*0400*/  LDS R26, [R5+0x3c0] ;  /* 0x0003c000051a7984 */ /* 0x000fe60000000800 */
[----:B------:R-:W-:-:S02]  /*0410*/  ISETP.GT.U32.AND P1, PT, R21, 0x79e, PT ;  /* 0x0000079e1500780c */ /* 0x000fc40003f24070 */
[----:B------:R-:W2:Y:S01]  /*0420*/  LDS R21, [R5+0x280] ;  /* 0x0002800005157984 */ /* 0x000ea20000000800 */
[----:B-----5:R-:W-:-:S10]  /*0430*/  IMAD R20, R20, R9, R8 ;  /* 0x0000000914147224 */ /* 0x020fd400078e0208 */
[----:B------:R-:W3:Y:S01]  /*0440*/  @!P1 LDC.64 R8, c[0x0][0x388] ;  /* 0x0000e200ff089b82 */ /* 0x000ee20000000a00 */
[----:B0-----:R-:W-:Y:S01]  /*0450*/  IMAD R10, R23, R10, R20 ;  /* 0x0000000a170a7224 */ /* 0x001fe200078e0214 */
[----:B------:R-:W-:Y:S01]  /*0460*/  @!P1 IADD3 R23, PT, PT, R0, 0x79f0, RZ ;  /* 0x000079f000179810 */ /* 0x000fe20007ffe0ff */
[----:B------:R-:W-:Y:S02]  /*0470*/  LDS R20, [R5+0x340] ;  /* 0x0003400005147984 */ /* 0x000fe40000000800 */
[----:B------:R-:W-:-:S04]  /*0480*/  IMAD R10, R22, R11, R10 ;  /* 0x0000000b160a7224 */ /* 0x000fc800078e020a */
[----:B-1----:R-:W-:Y:S02]  /*0490*/  IMAD R10, R12, R25, R10 ;  /* 0x000000190c0a7224 */ /* 0x002fe400078e020a */
[----:B------:R-:W0:Y:S02]  /*04a0*/  LDS R12, [R5+0x2c0] ;  /* 0x0002c000050c7984 */ /* 0x000e240000000800 */
[----:B------:R-:W-:Y:S02]  /*04b0*/  IMAD R10, R24, R13, R10 ;  /* 0x0000000d180a7224 */ /* 0x000fe400078e020a */
[----:B------:R-:W-:Y:S01]  /*04c0*/  LDS R25, [R5+0x300] ;  /* 0x0003000005197984 */ /* 0x000fe20000000800 */
[----:B---3--:R-:W-:-:S04]  /*04d0*/  @!P1 IMAD.WIDE.U32 R22, R23, 0x4, R8 ;  /* 0x0000000417169825 */ /* 0x008fc800078e0008 */
[----:B--2---:R-:W-:Y:S02]  /*04e0*/  IMAD R14, R21, R14, R10 ;  /* 0x0000000e150e7224 */ /* 0x004fe400078e020a */
[----:B------:R-:W1:Y:S01]  /*04f0*/  LDS.128 R8, [R6+0x30] ;  /* 0x0000300006087984 */ /* 0x000e620000000c00 */
[----:B------:R-:W-:Y:S01]  /*0500*/  CS2R R28, SRZ ;  /* 0x00000000001c7805 */ /* 0x000fe2000001ff00 */
[----:B------:R-:W-:Y:S06]  /*0510*/  BAR.SYNC.DEFER_BLOCKING 0x0 ;  /* 0x0000000000007b1d */ /* 0x000fec0000010000 */
[----:B------:R2:W3:Y:S04]  /*0520*/  @!P0 LDG.E R29, desc[UR8][R18.64] ;  /* 0x00000008121d8981 */ /* 0x0004e8000c1e1900 */
[----:B------:R-:W4:Y:S01]  /*0530*/  @!P1 LDG.E R28, desc[UR8][R22.64] ;  /* 0x00000008161c9981 */ /* 0x000f22000c1e1900 */
[----:B0-----:R-:W-:-:S04]  /*0540*/  IMAD R24, R12, R15, R14 ;  /* 0x0000000f0c187224 */ /* 0x001fc800078e020e */
[----:B-1----:R-:W-:-:S04]  /*0550*/  IMAD R8, R8, R25, R24 ;  /* 0x0000001908087224 */ /* 0x002fc800078e0218 */
[----:B------:R-:W-:-:S04]  /*0560*/  IMAD R8, R20, R9, R8 ;  /* 0x0000000914087224 */ /* 0x000fc800078e0208 */
[----:B------:R-:W-:-:S04]  /*0570*/  IMAD R8, R27, R10, R8 ;  /* 0x0000000a1b087224 */ /* 0x000fc800078e0208 */
[----:B------:R-:W-:Y:S01]  /*0580*/  IMAD R26, R26, R11, R8 ;  /* 0x0000000b1a1a7224 */ /* 0x000fe200078e0208 */
[----:B------:R-:W-:-:S04]  /*0590*/  UIADD3 UR5, UPT, UPT, UR5, 0xf3e0, URZ ;  /* 0x0000f3e005057890 */ /* 0x000fc8000fffe0ff */
[----:B------:R-:W-:Y:S01]  /*05a0*/  UISETP.NE.AND UP0, UPT, UR5, 0x3a9650, UPT ;  /* 0x003a96500500788c */ /* 0x000fe2000bf05270 */
[----:B--2---:R-:W-:Y:S02]  /*05b0*/  IADD3 R18, P0, PT, R18, 0x80, RZ ;  /* 0x0000008012127810 */ /* 0x004fe40007f1e0ff */
[----:B------:R-:W-:Y:S02]  /*05c0*/  IADD3 R2, PT, PT, R2, 0x20, RZ ;  /* 0x0000002002027810 */ /* 0x000fe40007ffe0ff */
[----:B------:R-:W-:Y:S02]  /*05d0*/  IADD3.X R19, PT, PT, RZ, R19, RZ, P0, !PT ;  /* 0x00000013ff137210 */ /* 0x000fe400007fe4ff */
[----:B------:R-:W-:Y:S01]  /*05e0*/  IADD3 R0, PT, PT, R0, 0xf3e0, RZ ;  /* 0x0000f3e000007810 */ /* 0x000fe20007ffe0ff */
[----:B------:R-:W-:Y:S01]  /*05f0*/  UIADD3 UR4, UPT, UPT, UR4, 0x20, URZ ;  /* 0x0000002004047890 */ /* 0x000fe2000fffe0ff */
[----:B---3--:R-:W-:Y:S04]  /*0600*/  STS [R4], R29 ;  /* 0x0000001d04007388 */ /* 0x008fe80000000800 */
[----:B----4-:R-:W-:Y:S01]  /*0610*/  STS [R3], R28 ;  /* 0x0000001c03007388 */ /* 0x010fe20000000800 */
        /* <DEDUP_REMOVED lines=8> */
[----:B------:R-:W5:Y:S01]  /*06a0*/  LDS R20, [R5+0x140] ;  /* 0x0001400005147984 */ /* 0x000f620000000800 */
[----:B0-----:R-:W-:-:S03]  /*06b0*/  IMAD R12, R12, R21, R26 ;  /* 0x000000150c0c7224 */ /* 0x001fc600078e021a */
[----:B------:R-:W0:Y:S01]  /*06c0*/  LDS R21, [R5+0x180] ;  /* 0x0001800005157984 */ /* 0x000e220000000800 */
[----:B-1----:R-:W-:-:S03]  /*06d0*/  IMAD R12, R24, R13, R12 ;  /* 0x0000000d180c7224 */ /* 0x002fc600078e020c */
[----:B------:R-:W1:Y:S01]  /*06e0*/  LDS R24, [R5+0x1c0] ;  /* 0x0001c00005187984 */ /* 0x000e620000000800 */
[----:B--2---:R-:W-:-:S03]  /*06f0*/  IMAD R12, R25, R14, R12 ;  /* 0x0000000e190c7224 */ /* 0x004fc600078e020c */
[----:B------:R-:W-:Y:S01]  /*0700*/  LDS R25, [R5+0x200] ;  /* 0x0002000005197984 */ /* 0x000fe20000000800 */
[----:B---3--:R-:W-:-:S03]  /*0710*/  IMAD R22, R22, R15, R12 ;  /* 0x0000000f16167224 */ /* 0x008fc600078e020c */
[----:B------:R-:W2:Y:S01]  /*0720*/  LDS.128 R12, [R6+0x20] ;  /* 0x00002000060c7984 */ /* 0x000ea20000000c00 */
[----:B----4-:R-:W-:-:S03]  /*0730*/  IMAD R8, R8, R23, R22 ;  /* 0x0000001708087224 */ /* 0x010fc600078e0216 */
[----:B------:R-:W3:Y:S01]  /*0740*/  LDS R22, [R5+0x240] ;  /* 0x0002400005167984 */ /* 0x000ee20000000800 */
[----:B-----5:R-:W-:-:S03]  /*0750*/  IMAD R8, R20, R9, R8 ;  /* 0x0000000914087224 */ /* 0x020fc600078e0208 */
[----:B------:R-:W4:Y:S04]  /*0760*/  LDS R23, [R5+0x280] ;  /* 0x0002800005177984 */ /* 0x000f280000000800 */
[----:B------:R-:W5:Y:S01]  /*0770*/  LDS R20, [R5+0x2c0] ;  /* 0x0002c00005147984 */ /* 0x000f620000000800 */
[----:B0-----:R-:W-:-:S03]  /*0780*/  IMAD R8, R21, R10, R8 ;  /* 0x0000000a15087224 */ /* 0x001fc600078e0208 */
[----:B------:R-:W-:Y:S01]  /*0790*/  LDS R21, [R5+0x300] ;  /* 0x0003000005157984 */ /* 0x000fe20000000800 */
[----:B-1----:R-:W-:-:S03]  /*07a0*/  IMAD R26, R24, R11, R8 ;  /* 0x0000000b181a7224 */ /* 0x002fc600078e0208 */
[----:B------:R-:W0:Y:S04]  /*07b0*/  LDS.128 R8, [R6+0x30] ;  /* 0x0000300006087984 */ /* 0x000e280000000c00 */
[----:B------:R-:W1:Y:S01]  /*07c0*/  LDS R24, [R5+0x340] ;  /* 0x0003400005187984 */ /* 0x000e620000000800 */
[----:B--2---:R-:W-:-:S03]  /*07d0*/  IMAD R26, R12, R25, R26 ;  /* 0x000000190c1a7224 */ /* 0x004fc600078e021a */
[----:B------:R-:W2:Y:S04]  /*07e0*/  LDS R25, [R5+0x380] ;  /* 0x0003800005197984 */ /* 0x000ea80000000800 */
[----:B------:R-:W2:Y:S01]  /*07f0*/  LDS R12, [R5+0x3c0] ;  /* 0x0003c000050c7984 */ /* 0x000ea20000000800 */
[----:B---3--:R-:W-:-:S04]  /*0800*/  IMAD R13, R22, R13, R26 ;  /* 0x0000000d160d7224 */ /* 0x008fc800078e021a */
[----:B----4-:R-:W-:-:S04]  /*0810*/  IMAD R13, R23, R14, R13 ;  /* 0x0000000e170d7224 */ /* 0x010fc800078e020d */
[----:B-----5:R-:W-:-:S04]  /*0820*/  IMAD R13, R20, R15, R13 ;  /* 0x0000000f140d7224 */ /* 0x020fc800078e020d */
[----:B0-----:R-:W-:-:S04]  /*0830*/  IMAD R8, R8, R21, R13 ;  /* 0x0000001508087224 */ /* 0x001fc800078e020d */
[----:B-1----:R-:W-:-:S04]  /*0840*/  IMAD R8, R24, R9, R8 ;  /* 0x0000000918087224 */ /* 0x002fc800078e0208 */
[----:B--2---:R-:W-:-:S04]  /*0850*/  IMAD R8, R25, R10, R8 ;  /* 0x0000000a19087224 */ /* 0x004fc800078e0208 */
[----:B------:R-:W-:Y:S01]  /*0860*/  IMAD R23, R12, R11, R8 ;  /* 0x0000000b0c177224 */ /* 0x000fe200078e0208 */
[----:B------:R-:W-:Y:S06]  /*0870*/  BAR.SYNC.DEFER_BLOCKING 0x0 ;  /* 0x0000000000007b1d */ /* 0x000fec0000010000 */
[----:B------:R-:W-:Y:S05]  /*0880*/  BRA.U UP0, `(.L_x_0) ;  /* 0xfffffff9004c7547 */ /* 0x000fea000b83ffff */
[----:B------:R-:W0:Y:S01]  /*0890*/  LDC.64 R2, c[0x0][0x390] ;  /* 0x0000e400ff027b82 */ /* 0x000e220000000a00 */
[----:B------:R-:W-:-:S04]  /*08a0*/  IMAD R17, R16, 0x79f, R17 ;  /* 0x0000079f10117824 */ /* 0x000fc800078e0211 */
[----:B0-----:R-:W-:-:S05]  /*08b0*/  IMAD.WIDE.U32 R2, R17, 0x4, R2 ;  /* 0x0000000411027825 */ /* 0x001fca00078e0002 */
[----:B------:R-:W-:Y:S01]  /*08c0*/  STG.E desc[UR8][R2.64], R23 ;  /* 0x0000001702007986 */ /* 0x000fe2000c101908 */
[----:B------:R-:W-:Y:S05]  /*08d0*/  EXIT ;  /* 0x000000000000794d */ /* 0x000fea0003800000 */
.L_x_1:
[----:B------:R-:W-:-:S00]  /*08e0*/  BRA `(.L_x_1) ;  /* 0xfffffffc00fc7947 */ /* 0x000fc0000383ffff */
[----:B------:R-:W-:-:S00]  /*08f0*/  NOP ;  /* 0x0000000000007918 */ /* 0x000fc00000000000 */
        /* <DEDUP_REMOVED lines=8> */
.L_x_16:


//--------------------- .text._Z9matMulGPUPiS_S_  --------------------------
	.section	.text._Z9matMulGPUPiS_S_,"ax",@progbits
	.align	128
        .global         _Z9matMulGPUPiS_S_
        .type           _Z9matMulGPUPiS_S_,@function
        .size           _Z9matMulGPUPiS_S_,(.L_x_17 - _Z9matMulGPUPiS_S_)
        .other          _Z9matMulGPUPiS_S_,@"STO_CUDA_ENTRY STV_DEFAULT"
_Z9matMulGPUPiS_S_:
.text._Z9matMulGPUPiS_S_:
[----:B------:R-:W-:Y:S01]  /*0000*/  LDC R1, c[0x0][0x37c] ;  /* 0x0000df00ff017b82 */ /* 0x000fe20000000800 */
[----:B------:R-:W0:Y:S07]  /*0010*/  S2R R2, SR_TID.X ;  /* 0x0000000000027919 */ /* 0x000e2e0000002100 */
[----:B------:R-:W1:Y:S01]  /*0020*/  LDC R0, c[0x0][0x364] ;  /* 0x0000d900ff007b82 */ /* 0x000e620000000800 */
[----:B------:R-:W1:Y:S07]  /*0030*/  S2R R3, SR_TID.Y ;  /* 0x0000000000037919 */ /* 0x000e6e0000002200 */
[----:B------:R-:W0:Y:S08]  /*0040*/  S2UR UR5, SR_CTAID.X ;  /* 0x00000000000579c3 */ /* 0x000e300000002500 */
[----:B------:R-:W0:Y:S08]  /*0050*/  LDC R11, c[0x0][0x360] ;  /* 0x0000d800ff0b7b82 */ /* 0x000e300000000800 */
[----:B------:R-:W1:Y:S01]  /*0060*/  S2UR UR4, SR_CTAID.Y ;  /* 0x00000000000479c3 */ /* 0x000e620000002600 */
[----:B0-----:R-:W-:-:S05]  /*0070*/  IMAD R11, R11, UR5, R2 ;  /* 0x000000050b0b7c24 */ /* 0x001fca000f8e0202 */
[----:B------:R-:W-:Y:S01]  /*0080*/  ISETP.GT.AND P0, PT, R11, 0x79e, PT ;  /* 0x0000079e0b00780c */ /* 0x000fe20003f04270 */
[----:B-1----:R-:W-:-:S05]  /*0090*/  IMAD R0, R0, UR4, R3 ;  /* 0x0000000400007c24 */ /* 0x002fca000f8e0203 */
[----:B------:R-:W-:-:S13]  /*00a0*/  ISETP.GT.U32.OR P0, PT, R0, 0x79e, P0 ;  /* 0x0000079e0000780c */ /* 0x000fda0000704470 */
[----:B------:R-:W-:Y:S05]  /*00b0*/  @P0 EXIT ;  /* 0x000000000000094d */ /* 0x000fea0003800000 */
[----:B------:R-:W0:Y:S01]  /*00c0*/  LDCU.64 UR4, c[0x0][0x388] ;  /* 0x00007100ff0477ac */ /* 0x000e220008000a00 */
[----:B------:R-:W1:Y:S01]  /*00d0*/  LDC.64 R4, c[0x0][0x380] ;  /* 0x0000e000ff047b82 */ /* 0x000e620000000a00 */
[----:B------:R-:W-:Y:S01]  /*00e0*/  IMAD R0, R0, 0x79f, RZ ;  /* 0x0000079f00007824 */ /* 0x000fe200078e02ff */
[----:B------:R-:W2:Y:S01]  /*00f0*/  LDCU.64 UR6, c[0x0][0x358] ;  /* 0x00006b00ff0677ac */ /* 0x000ea20008000a00 */
[----:B0-----:R-:W-:-:S04]  /*0100*/  UIADD3 UR4, UP0, UPT, UR4, 0x3cf8, URZ ;  /* 0x00003cf804047890 */ /* 0x001fc8000ff1e0ff */
[----:B------:R-:W-:Y:S02]  /*0110*/  UIADD3.X UR5, UPT, UPT, URZ, UR5, URZ, UP0, !UPT ;  /* 0x00000005ff057290 */ /* 0x000fe400087fe4ff */
[----:B------:R-:W-:Y:S01]  /*0120*/  MOV R2, UR4 ;  /* 0x0000000400027c02 */ /* 0x000fe20008000f00 */
[----:B-1----:R-:W-:-:S03]  /*0130*/  IMAD.WIDE.U32 R4, R0, 0x4, R4 ;  /* 0x0000000400047825 */ /* 0x002fc600078e0004 */
[----:B------:R-:W-:Y:S02]  /*0140*/  MOV R3, UR5 ;  /* 0x0000000500037c02 */ /* 0x000fe40008000f00 */
[----:B--2---:R-:W2:Y:S01]  /*0150*/  LDG.E R16, desc[UR6][R4.64] ;  /* 0x0000000604107981 */ /* 0x004ea2000c1e1900 */
[----:B------:R-:W-:-:S03]  /*0160*/  IMAD.WIDE R6, R11, 0x4, R2 ;  /* 0x000000040b067825 */ /* 0x000fc600078e0202 */
[----:B------:R-:W3:Y:S04]  /*0170*/  LDG.E R18, desc[UR6][R4.64+0x4] ;  /* 0x0000040604127981 */ /* 0x000ee8000c1e1900 */
[----:B------:R-:W2:Y:S04]  /*0180*/  LDG.E R21, desc[UR6][R6.64+-0x3cf8] ;  /* 0xffc3080606157981 */ /* 0x000ea8000c1e1900 */
[----:B------:R-:W3:Y:S01]  /*0190*/  LDG.E R23, desc[UR6][R6.64+-0x1e7c] ;  /* 0xffe1840606177981 */ /* 0x000ee2000c1e1900 */
[----:B------:R-:W-:-:S03]  /*01a0*/  IADD3 R9, PT, PT, R11, 0x1e7c, RZ ;  /* 0x00001e7c0b097810 */ /* 0x000fc60007ffe0ff */
[----:B------:R-:W4:Y:S04]  /*01b0*/  LDG.E R15, desc[UR6][R4.64+0x8] ;  /* 0x00000806040f7981 */ /* 0x000f28000c1e1900 */
[----:B------:R-:W4:Y:S01]  /*01c0*/  LDG.E R20, desc[UR6][R6.64] ;  /* 0x0000000606147981 */ /* 0x000f22000c1e1900 */
[----:B------:R-:W-:-:S03]  /*01d0*/  IMAD.WIDE R8, R9, 0x4, R2 ;  /* 0x0000000409087825 */ /* 0x000fc600078e0202 */
[----:B------:R0:W5:Y:S04]  /*01e0*/  LDG.E R22, desc[UR6][R6.64+0x1e7c] ;  /* 0x001e7c0606167981 */ /* 0x000168000c1e1900 */
[----:B------:R-:W5:Y:S04]  /*01f0*/  LDG.E R27, desc[UR6][R4.64+0xc] ;  /* 0x00000c06041b7981 */ /* 0x000f68000c1e1900 */
[----:B------:R-:W5:Y:S04]  /*0200*/  LDG.E R14, desc[UR6][R4.64+0x10] ;  /* 0x00001006040e7981 */ /* 0x000f68000c1e1900 */
[----:B------:R-:W5:Y:S04]  /*0210*/  LDG.E R19, desc[UR6][R8.64+-0x3cf8] ;  /* 0xffc3080608137981 */ /* 0x000f68000c1e1900 */
[----:B------:R-:W5:Y:S04]  /*0220*/  LDG.E R10, desc[UR6][R4.64+0x14] ;  /* 0x00001406040a7981 */ /* 0x000f68000c1e1900 */
[----:B------:R-:W5:Y:S04]  /*0230*/  LDG.E R13, desc[UR6][R8.64+-0x1e7c] ;  /* 0xffe18406080d7981 */ /* 0x000f68000c1e1900 */
[----:B------:R-:W5:Y:S04]  /*0240*/  LDG.E R12, desc[UR6][R4.64+0x18] ;  /* 0x00001806040c7981 */ /* 0x000f68000c1e1900 */
[----:B------:R-:W5:Y:S01]  /*0250*/  LDG.E R17, desc[UR6][R8.64] ;  /* 0x0000000608117981 */ /* 0x000f62000c1e1900 */
[----:B------:R-:W-:-:S05]  /*0260*/  IADD3 R25, PT, PT, R11, 0x3cf8, RZ ;  /* 0x00003cf80b197810 */ /* 0x000fca0007ffe0ff */
[----:B0-----:R-:W-:-:S05]  /*0270*/  IMAD.WIDE R6, R25, 0x4, R2 ;  /* 0x0000000419067825 */ /* 0x001fca00078e0202 */
[----:B------:R-:W5:Y:S01]  /*0280*/  LDG.E R25, desc[UR6][R6.64+-0x1e7c] ;  /* 0xffe1840606197981 */ /* 0x000f62000c1e1900 */
[----:B--2---:R-:W-:-:S03]  /*0290*/  IMAD R24, R16, R21, RZ ;  /* 0x0000001510187224 */ /* 0x004fc600078e02ff */
[----:B------:R0:W2:Y:S01]  /*02a0*/  LDG.E R16, desc[UR6][R8.64+0x1e7c] ;  /* 0x001e7c0608107981 */ /* 0x0000a2000c1e1900 */
[----:B---3--:R-:W-:-:S03]  /*02b0*/  IMAD R24, R18, R23, R24 ;  /* 0x0000001712187224 */ /* 0x008fc600078e0218 */
[----:B------:R-:W2:Y:S04]  /*02c0*/  LDG.E R21, desc[UR6][R4.64+0x1c] ;  /* 0x00001c0604157981 */ /* 0x000ea8000c1e1900 */
[----:B------:R-:W3:Y:S01]  /*02d0*/  LDG.E R18, desc[UR6][R4.64+0x20] ;  /* 0x0000200604127981 */ /* 0x000ee2000c1e1900 */
[----:B----4-:R-:W-:-:S03]  /*02e0*/  IMAD R15, R15, R20, R24 ;  /* 0x000000140f0f7224 */ /* 0x010fc600078e0218 */
[----:B------:R-:W3:Y:S04]  /*02f0*/  LDG.E R23, desc[UR6][R6.64+-0x3cf8] ;  /* 0xffc3080606177981 */ /* 0x000ee8000c1e1900 */
[----:B------:R-:W4:Y:S01]  /*0300*/  LDG.E R20, desc[UR6][R4.64+0x24] ;  /* 0x0000240604147981 */ /* 0x000f22000c1e1900 */
[----:B-----5:R-:W-:Y:S01]  /*0310*/  IMAD R26, R27, R22, R15 ;  /* 0x000000161b1a7224 */ /* 0x020fe200078e020f */
[----:B------:R-:W-:Y:S02]  /*0320*/  IADD3 R15, PT, PT, R11, 0x5b74, RZ ;  /* 0x00005b740b0f7810 */ /* 0x000fe40007ffe0ff */
[----:B------:R-:W5:Y:S04]  /*0330*/  LDG.E R22, desc[UR6][R4.64+0x28] ;  /* 0x0000280604167981 */ /* 0x000f68000c1e1900 */
[----:B------:R-:W5:Y:S01]  /*0340*/  LDG.E R27, desc[UR6][R6.64] ;  /* 0x00000006061b7981 */ /* 0x000f62000c1e1900 */
[----:B0-----:R-:W-:-:S03]  /*0350*/  IMAD.WIDE R8, R15, 0x4, R2 ;  /* 0x000000040f087825 */ /* 0x001fc600078e0202 */
[----:B------:R0:W5:Y:S01]  /*0360*/  LDG.E R24, desc[UR6][R6.64+0x1e7c] ;  /* 0x001e7c0606187981 */ /* 0x000162000c1e1900 */
[----:B------:R-:W-:-:S03]  /*0370*/  IMAD R14, R14, R19, R26 ;  /* 0x000000130e0e7224 */ /* 0x000fc600078e021a */
[----:B------:R-:W5:Y:S01]  /*0380*/  LDG.E R19, desc[UR6][R4.64+0x2c] ;  /* 0x00002c0604137981 */ /* 0x000f62000c1e1900 */
[----:B------:R-:W-:-:S03]  /*0390*/  IMAD R14, R10, R13, R14 ;  /* 0x0000000d0a0e7224 */ /* 0x000fc600078e020e */
[----:B------:R-:W5:Y:S04]  /*03a0*/  LDG.E R10, desc[UR6][R4.64+0x30] ;  /* 0x00003006040a7981 */ /* 0x000f68000c1e1900 */
[----:B------:R-:W5:Y:S01]  /*03b0*/  LDG.E R13, desc[UR6][R8.64+-0x3cf8] ;  /* 0xffc30806080d7981 */ /* 0x000f62000c1e1900 */
[----:B------:R-:W-:-:S03]  /*03c0*/  IMAD R26, R12, R17, R14 ;  /* 0x000000110c1a7224 */ /* 0x000fc600078e020e */
[----:B------:R-:W5:Y:S04]  /*03d0*/  LDG.E R17, desc[UR6][R4.64+0x34] ;  /* 0x0000340604117981 */ /* 0x000f68000c1e1900 */
[----:B------:R-:W5:Y:S04]  /*03e0*/  LDG.E R12, desc[UR6][R8.64+-0x1e7c] ;  /* 0xffe18406080c7981 */ /* 0x000f68000c1e1900 */
[----:B------:R1:W5:Y:S04]  /*03f0*/  LDG.E R14, desc[UR6][R4.64+0x38] ;  /* 0x00003806040e7981 */ /* 0x000368000c1e1900 */
[----:B------:R-:W5:Y:S01]  /*0400*/  LDG.E R7, desc[UR6][R8.64] ;  /* 0x0000000608077981 */ /* 0x000f62000c1e1900 */
[----:B0-----:R-:W-:Y:S01]  /*0410*/  IADD3 R6, P0, PT, R4, 0x38, RZ ;  /* 0x0000003804067810 */ /* 0x001fe20007f1e0ff */
[----:B------:R-:W-:-:S03]  /*0420*/  UMOV UR4, 0xc ;  /* 0x0000000c00047882 */ /* 0x000fc60000000000 */
[----:B-1----:R-:W-:Y:S01]  /*0430*/  IADD3.X R5, PT, PT, RZ, R5, RZ, P0, !PT ;  /* 0x00000005ff057210 */ /* 0x002fe200007fe4ff */
[----:B--2---:R-:W-:-:S04]  /*0440*/  IMAD R16, R21, R16, R26 ;  /* 0x0000001015107224 */ /* 0x004fc800078e021a */
[----:B---3--:R-:W-:-:S04]  /*0450*/  IMAD R16, R18, R23, R16 ;  /* 0x0000001712107224 */ /* 0x008fc800078e0210 */
[----:B----4-:R-:W-:-:S04]  /*0460*/  IMAD R16, R20, R25, R16 ;  /* 0x0000001914107224 */ /* 0x010fc800078e0210 */
[----:B-----5:R-:W-:-:S04]  /*0470*/  IMAD R16, R22, R27, R16 ;  /* 0x0000001b16107224 */ /* 0x020fc800078e0210 */
[----:B------:R-:W-:-:S04]  /*0480*/  IMAD R16, R19, R24, R16 ;  /* 0x0000001813107224 */ /* 0x000fc800078e0210 */
[----:B------:R-:W-:-:S04]  /*0490*/  IMAD R10, R10, R13, R16 ;  /* 0x0000000d0a0a7224 */ /* 0x000fc800078e0210 */
[----:B------:R-:W-:-:S04]  /*04a0*/  IMAD R10, R17, R12, R10 ;  /* 0x0000000c110a7224 */ /* 0x000fc800078e020a */
[----:B------:R-:W-:-:S07]  /*04b0*/  IMAD R14, R14, R7, R10 ;  /* 0x000000070e0e7224 */ /* 0x000fce00078e020a */
.L_x_2:
[----:B------:R-:W-:Y:S01]  /*04c0*/  IADD3 R7, PT, PT, R15, 0x1e7c, RZ ;  /* 0x00001e7c0f077810 */ /* 0x000fe20007ffe0ff */
[----:B------:R0:W2:Y:S01]  /*04d0*/  LDG.E R19, desc[UR6][R8.64+0x1e7c] ;  /* 0x001e7c0608137981 */ /* 0x0000a2000c1e1900 */
[----:B------:R-:W-:-:S05]  /*04e0*/  MOV R4, R6 ;  /* 0x0000000600047202 */ /* 0x000fca0000000f00 */
[----:B------:R-:W2:Y:S01]  /*04f0*/  LDG.E R20, desc[UR6][R4.64+0x4] ;  /* 0x0000040604147981 */ /* 0x000ea2000c1e1900 */
[----:B0-----:R-:W-:-:S03]  /*0500*/  IMAD.WIDE R8, R7, 0x4, R2 ;  /* 0x0000000407087825 */ /* 0x001fc600078e0202 */
[----:B------:R-:W3:Y:S04]  /*0510*/  LDG.E R18, desc[UR6][R4.64+0x8] ;  /* 0x0000080604127981 */ /* 0x000ee8000c1e1900 */
[----:B------:R-:W3:Y:S04]  /*0520*/  LDG.E R23, desc[UR6][R8.64+-0x3cf8] ;  /* 0xffc3080608177981 */ /* 0x000ee8000c1e1900 */
[----:B------:R-:W4:Y:S04]  /*0530*/  LDG.E R12, desc[UR6][R4.64+0xc] ;  /* 0x00000c06040c7981 */ /* 0x000f28000c1e1900 */
[----:B------:R-:W4:Y:S04]  /*0540*/  LDG.E R17, desc[UR6][R8.64+-0x1e7c] ;  /* 0xffe1840608117981 */ /* 0x000f28000c1e1900 */
[----:B------:R-:W5:Y:S04]  /*0550*/  LDG.E R10, desc[UR6][R4.64+0x10] ;  /* 0x00001006040a7981 */ /* 0x000f68000c1e1900 */
[----:B------:R-:W5:Y:S01]  /*0560*/  LDG.E R13, desc[UR6][R8.64] ;  /* 0x00000006080d7981 */ /* 0x000f62000c1e1900 */
[----:B------:R-:W-:-:S03]  /*0570*/  IADD3 R7, PT, PT, R15, 0x3cf8, RZ ;  /* 0x00003cf80f077810 */ /* 0x000fc60007ffe0ff */
[----:B------:R0:W5:Y:S02]  /*0580*/  LDG.E R21, desc[UR6][R8.64+0x1e7c] ;  /* 0x001e7c0608157981 */ /* 0x000164000c1e1900 */
[----:B------:R-:W-:Y:S02]  /*0590*/  IMAD.WIDE R6, R7, 0x4, R2 ;  /* 0x0000000407067825 */ /* 0x000fe400078e0202 */
[----:B------:R-:W5:Y:S04]  /*05a0*/  LDG.E R24, desc[UR6][R4.64+0x14] ;  /* 0x0000140604187981 */ /* 0x000f68000c1e1900 */
[----:B------:R-:W5:Y:S04]  /*05b0*/  LDG.E R22, desc[UR6][R4.64+0x18] ;  /* 0x0000180604167981 */ /* 0x000f68000c1e1900 */
[----:B------:R-:W5:Y:S01]  /*05c0*/  LDG.E R29, desc[UR6][R6.64+-0x3cf8] ;  /* 0xffc30806061d7981 */ /* 0x000f62000c1e1900 */
[----:B0-----:R-:W-:-:S03]  /*05d0*/  IADD3 R9, PT, PT, R15, 0x5b74, RZ ;  /* 0x00005b740f097810 */ /* 0x001fc60007ffe0ff */
[----:B------:R-:W5:Y:S04]  /*05e0*/  LDG.E R16, desc[UR6][R4.64+0x1c] ;  /* 0x00001c0604107981 */ /* 0x000f68000c1e1900 */
[----:B------:R-:W5:Y:S01]  /*05f0*/  LDG.E R27, desc[UR6][R6.64+-0x1e7c] ;  /* 0xffe18406061b7981 */ /* 0x000f62000c1e1900 */
[----:B------:R-:W-:-:S03]  /*0600*/  IMAD.WIDE R8, R9, 0x4, R2 ;  /* 0x0000000409087825 */ /* 0x000fc600078e0202 */
[----:B------:R-:W5:Y:S01]  /*0610*/  LDG.E R25, desc[UR6][R4.64+0x24] ;  /* 0x0000240604197981 */ /* 0x000f62000c1e1900 */
[----:B--2---:R-:W-:-:S03]  /*0620*/  IMAD R26, R20, R19, R14 ;  /* 0x00000013141a7224 */ /* 0x004fc600078e020e */
[----:B------:R-:W2:Y:S04]  /*0630*/  LDG.E R14, desc[UR6][R4.64+0x20] ;  /* 0x00002006040e7981 */ /* 0x000ea8000c1e1900 */
[----:B------:R-:W2:Y:S01]  /*0640*/  LDG.E R19, desc[UR6][R6.64] ;  /* 0x0000000606137981 */ /* 0x000ea2000c1e1900 */
[----:B---3--:R-:W-:-:S03]  /*0650*/  IMAD R18, R18, R23, R26 ;  /* 0x0000001712127224 */ /* 0x008fc600078e021a */
[----:B------:R0:W3:Y:S04]  /*0660*/  LDG.E R20, desc[UR6][R6.64+0x1e7c] ;  /* 0x001e7c0606147981 */ /* 0x0000e8000c1e1900 */
[----:B------:R-:W3:Y:S01]  /*0670*/  LDG.E R23, desc[UR6][R8.64+-0x3cf8] ;  /* 0xffc3080608177981 */ /* 0x000ee2000c1e1900 */
[----:B----4-:R-:W-:-:S03]  /*0680*/  IMAD R12, R12, R17, R18 ;  /* 0x000000110c0c7224 */ /* 0x010fc600078e0212 */
[----:B------:R-:W4:Y:S04]  /*0690*/  LDG.E R18, desc[UR6][R4.64+0x28] ;  /* 0x0000280604127981 */ /* 0x000f28000c1e1900 */
[----:B------:R-:W4:Y:S01]  /*06a0*/  LDG.E R17, desc[UR6][R8.64+-0x1e7c] ;  /* 0xffe1840608117981 */ /* 0x000f22000c1e1900 */
[----:B-----5:R-:W-:-:S03]  /*06b0*/  IMAD R26, R10, R13, R12 ;  /* 0x0000000d0a1a7224 */ /* 0x020fc600078e020c */
[----:B------:R-:W5:Y:S04]  /*06c0*/  LDG.E R12, desc[UR6][R4.64+0x2c] ;  /* 0x00002c06040c7981 */ /* 0x000f68000c1e1900 */
[----:B------:R-:W5:Y:S04]  /*06d0*/  LDG.E R10, desc[UR6][R4.64+0x30] ;  /* 0x00003006040a7981 */ /* 0x000f68000c1e1900 */
[----:B------:R-:W5:Y:S01]  /*06e0*/  LDG.E R13, desc[UR6][R8.64] ;  /* 0x00000006080d7981 */ /* 0x000f62000c1e1900 */
[----:B------:R-:W-:Y:S01]  /*06f0*/  IMAD R24, R24, R21, R26 ;  /* 0x0000001518187224 */ /* 0x000fe200078e021a */
[----:B0-----:R-:W-:-:S02]  /*0700*/  IADD3 R7, PT, PT, R15, 0x79f0, RZ ;  /* 0x000079f00f077810 */ /* 0x001fc40007ffe0ff */
[----:B------:R0:W5:Y:S01]  /*0710*/  LDG.E R21, desc[UR6][R8.64+0x1e7c] ;  /* 0x001e7c0608157981 */ /* 0x000162000c1e1900 */
[----:B------:R-:W-:Y:S02]  /*0720*/  IMAD R22, R22, R29, R24 ;  /* 0x0000001d16167224 */ /* 0x000fe400078e0218 */
[----:B------:R-:W-:Y:S01]  /*0730*/  IMAD.WIDE R6, R7, 0x4, R2 ;  /* 0x0000000407067825 */ /* 0x000fe200078e0202 */
[----:B------:R-:W5:Y:S04]  /*0740*/  LDG.E R24, desc[UR6][R4.64+0x34] ;  /* 0x0000340604187981 */ /* 0x000f68000c1e1900 */
[----:B------:R-:W5:Y:S01]  /*0750*/  LDG.E R29, desc[UR6][R6.64+-0x3cf8] ;  /* 0xffc30806061d7981 */ /* 0x000f62000c1e1900 */
[----:B------:R-:W-:-:S03]  /*0760*/  IMAD R22, R16, R27, R22 ;  /* 0x0000001b10167224 */ /* 0x000fc600078e0216 */
[----:B------:R-:W5:Y:S01]  /*0770*/  LDG.E R16, desc[UR6][R4.64+0x38] ;  /* 0x0000380604107981 */ /* 0x000f62000c1e1900 */
[----:B0-----:R-:W-:-:S03]  /*0780*/  IADD3 R9, PT, PT, R15, 0x986c, RZ ;  /* 0x0000986c0f097810 */ /* 0x001fc60007ffe0ff */
[----:B------:R-:W5:Y:S02]  /*0790*/  LDG.E R27, desc[UR6][R4.64+0x44] ;  /* 0x00004406041b7981 */ /* 0x000f64000c1e1900 */
[----:B------:R-:W-:-:S04]  /*07a0*/  IMAD.WIDE R8, R9, 0x4, R2 ;  /* 0x0000000409087825 */ /* 0x000fc800078e0202 */
[----:B--2---:R-:W-:Y:S02]  /*07b0*/  IMAD R22, R14, R19, R22 ;  /* 0x000000130e167224 */ /* 0x004fe400078e0216 */
[----:B------:R-:W2:Y:S02]  /*07c0*/  LDG.E R14, desc[UR6][R4.64+0x3c] ;  /* 0x00003c06040e7981 */ /* 0x000ea4000c1e1900 */
[----:B---3--:R-:W-:Y:S02]  /*07d0*/  IMAD R26, R25, R20, R22 ;  /* 0x00000014191a7224 */ /* 0x008fe400078e0216 */
[----:B------:R-:W2:Y:S04]  /*07e0*/  LDG.E R19, desc[UR6][R6.64+-0x1e7c] ;  /* 0xffe1840606137981 */ /* 0x000ea8000c1e1900 */
[----:B------:R-:W3:Y:S04]  /*07f0*/  LDG.E R20, desc[UR6][R4.64+0x40] ;  /* 0x0000400604147981 */ /* 0x000ee8000c1e1900 */
[----:B------:R-:W3:Y:S01]  /*0800*/  LDG.E R25, desc[UR6][R6.64] ;  /* 0x0000000606197981 */ /* 0x000ee2000c1e1900 */
[----:B----4-:R-:W-:-:S03]  /*0810*/  IMAD R18, R18, R23, R26 ;  /* 0x0000001712127224 */ /* 0x010fc600078e021a */
[----:B------:R0:W4:Y:S01]  /*0820*/  LDG.E R22, desc[UR6][R6.64+0x1e7c] ;  /* 0x001e7c0606167981 */ /* 0x000122000c1e1900 */
[----:B-----5:R-:W-:-:S03]  /*0830*/  IMAD R12, R12, R17, R18 ;  /* 0x000000110c0c7224 */ /* 0x020fc600078e0212 */
[----:B------:R-:W5:Y:S04]  /*0840*/  LDG.E R23, desc[UR6][R8.64+-0x3cf8] ;  /* 0xffc3080608177981 */ /* 0x000f68000c1e1900 */
[----:B------:R-:W5:Y:S01]  /*0850*/  LDG.E R18, desc[UR6][R4.64+0x48] ;  /* 0x0000480604127981 */ /* 0x000f62000c1e1900 */
[----:B------:R-:W-:-:S03]  /*0860*/  IMAD R26, R10, R13, R12 ;  /* 0x0000000d0a1a7224 */ /* 0x000fc600078e020c */
[----:B------:R-:W5:Y:S04]  /*0870*/  LDG.E R17, desc[UR6][R4.64+0x4c] ;  /* 0x00004c0604117981 */ /* 0x000f68000c1e1900 */
        /* <DEDUP_REMOVED lines=10> */
[----:B0-----:R-:W-:-:S05]  /*0920*/  IADD3 R9, PT, PT, R15, 0xd564, RZ ;  /* 0x0000d5640f097810 */ /* 0x001fca0007ffe0ff */
[----:B------:R-:W-:-:S04]  /*0930*/  IMAD.WIDE R8, R9, 0x4, R2 ;  /* 0x0000000409087825 */ /* 0x000fc800078e0202 */
[----:B--2---:R-:W-:Y:S02]  /*0940*/  IMAD R24, R14, R19, R24 ;  /* 0x000000130e187224 */ /* 0x004fe400078e0218 */
[----:B------:R-:W2:Y:S04]  /*0950*/  LDG.E R14, desc[UR6][R4.64+0x58] ;  /* 0x00005806040e7981 */ /* 0x000ea8000c1e1900 */
[----:B------:R-:W2:Y:S01]  /*0960*/  LDG.E R19, desc[UR6][R6.64+-0x3cf8] ;  /* 0xffc3080606137981 */ /* 0x000ea2000c1e1900 */
[----:B---3--:R-:W-:-:S03]  /*0970*/  IMAD R20, R20, R25, R24 ;  /* 0x0000001914147224 */ /* 0x008fc600078e0218 */
[----:B------:R-:W3:Y:S01]  /*0980*/  LDG.E R24, desc[UR6][R6.64+-0x1e7c] ;  /* 0xffe1840606187981 */ /* 0x000ee2000c1e1900 */
[----:B----4-:R-:W-:-:S03]  /*0990*/  IMAD R27, R27, R22, R20 ;  /* 0x000000161b1b7224 */ /* 0x010fc600078e0214 */
[----:B------:R-:W4:Y:S04]  /*09a0*/  LDG.E R25, desc[UR6][R4.64+0x60] ;  /* 0x0000600604197981 */ /* 0x000f28000c1e1900 */
[----:B------:R-:W4:Y:S01]  /*09b0*/  LDG.E R20, desc[UR6][R6.64] ;  /* 0x0000000606147981 */ /* 0x000f22000c1e1900 */
[----:B-----5:R-:W-:-:S03]  /*09c0*/  IMAD R18, R18, R23, R27 ;  /* 0x0000001712127224 */ /* 0x020fc600078e021b */
[----:B------:R0:W5:Y:S04]  /*09d0*/  LDG.E R22, desc[UR6][R6.64+0x1e7c] ;  /* 0x001e7c0606167981 */ /* 0x000168000c1e1900 */
[----:B------:R-:W5:Y:S01]  /*09e0*/  LDG.E R23, desc[UR6][R4.64+0x64] ;  /* 0x0000640604177981 */ /* 0x000f62000c1e1900 */
[----:B------:R-:W-:-:S03]  /*09f0*/  IMAD R10, R17, R10, R18 ;  /* 0x0000000a110a7224 */ /* 0x000fc600078e0212 */
[----:B------:R-:W5:Y:S04]  /*0a00*/  LDG.E R17, desc[UR6][R4.64+0x68] ;  /* 0x0000680604117981 */ /* 0x000f68000c1e1900 */
[----:B------:R-:W5:Y:S01]  /*0a10*/  LDG.E R18, desc[UR6][R8.64+-0x3cf8] ;  /* 0xffc3080608127981 */ /* 0x000f62000c1e1900 */
[----:B------:R-:W-:-:S03]  /*0a20*/  IMAD R26, R13, R12, R10 ;  /* 0x0000000c0d1a7224 */ /* 0x000fc600078e020a */
[----:B------:R-:W5:Y:S04]  /*0a30*/  LDG.E R13, desc[UR6][R4.64+0x6c] ;  /* 0x00006c06040d7981 */ /* 0x000f68000c1e1900 */
[----:B------:R-:W5:Y:S04]  /*0a40*/  LDG.E R12, desc[UR6][R8.64+-0x1e7c] ;  /* 0xffe18406080c7981 */ /* 0x000f68000c1e1900 */
[----:B------:R-:W5:Y:S04]  /*0a50*/  LDG.E R27, desc[UR6][R4.64+0x70] ;  /* 0x00007006041b7981 */ /* 0x000f68000c1e1900 */
[----:B------:R-:W5:Y:S01]  /*0a60*/  LDG.E R10, desc[UR6][R8.64] ;  /* 0x00000006080a7981 */ /* 0x000f62000c1e1900 */
[----:B0-----:R-:W-:Y:S01]  /*0a70*/  IADD3 R7, PT, PT, R15, 0xf3e0, RZ ;  /* 0x0000f3e00f077810 */ /* 0x001fe20007ffe0ff */
[----:B------:R-:W-:-:S04]  /*0a80*/  IMAD R16, R16, R21, R26 ;  /* 0x0000001510107224 */ /* 0x000fc800078e021a */
[----:B------:R-:W-:-:S05]  /*0a90*/  IMAD.WIDE R6, R7, 0x4, R2 ;  /* 0x0000000407067825 */ /* 0x000fca00078e0202 */
[----:B------:R-:W5:Y:S04]  /*0aa0*/  LDG.E R21, desc[UR6][R6.64+-0x3cf8] ;  /* 0xffc3080606157981 */ /* 0x000f68000c1e1900 */
[----:B------:R-:W5:Y:S01]  /*0ab0*/  LDG.E R26, desc[UR6][R6.64+0x1e7c] ;  /* 0x001e7c06061a7981 */ /* 0x000f62000c1e1900 */
[----:B--2---:R-:W-:-:S03]  /*0ac0*/  IMAD R16, R14, R19, R16 ;  /* 0x000000130e107224 */ /* 0x004fc600078e0210 */
[----:B------:R0:W2:Y:S04]  /*0ad0*/  LDG.E R14, desc[UR6][R8.64+0x1e7c] ;  /* 0x001e7c06080e7981 */ /* 0x0000a8000c1e1900 */
[----:B------:R-:W2:Y:S01]  /*0ae0*/  LDG.E R19, desc[UR6][R4.64+0x74] ;  /* 0x0000740604137981 */ /* 0x000ea2000c1e1900 */
[----:B---3--:R-:W-:-:S03]  /*0af0*/  IMAD R16, R29, R24, R16 ;  /* 0x000000181d107224 */ /* 0x008fc600078e0210 */
[----:B------:R-:W3:Y:S01]  /*0b00*/  LDG.E R24, desc[UR6][R4.64+0x78] ;  /* 0x0000780604187981 */ /* 0x000ee2000c1e1900 */
[----:B----4-:R-:W-:-:S03]  /*0b10*/  IMAD R28, R25, R20, R16 ;  /* 0x00000014191c7224 */ /* 0x010fc600078e0210 */
[----:B------:R-:W4:Y:S01]  /*0b20*/  LDG.E R20, desc[UR6][R6.64+-0x1e7c] ;  /* 0xffe1840606147981 */ /* 0x000f22000c1e1900 */
[----:B0-----:R-:W-:-:S03]  /*0b30*/  IADD3 R9, PT, PT, R15, 0x1125c, RZ ;  /* 0x0001125c0f097810 */ /* 0x001fc60007ffe0ff */
[----:B------:R-:W4:Y:S01]  /*0b40*/  LDG.E R25, desc[UR6][R4.64+0x7c] ;  /* 0x00007c0604197981 */ /* 0x000f22000c1e1900 */
[----:B-----5:R-:W-:-:S03]  /*0b50*/  IMAD R22, R23, R22, R28 ;  /* 0x0000001617167224 */ /* 0x020fc600078e021c */
[----:B------:R0:W5:Y:S04]  /*0b60*/  LDG.E R16, desc[UR6][R6.64] ;  /* 0x0000000606107981 */ /* 0x000168000c1e1900 */
[----:B------:R-:W5:Y:S01]  /*0b70*/  LDG.E R23, desc[UR6][R4.64+0x80] ;  /* 0x0000800604177981 */ /* 0x000f62000c1e1900 */
[----:B------:R-:W-:-:S04]  /*0b80*/  IMAD.WIDE R8, R9, 0x4, R2 ;  /* 0x0000000409087825 */ /* 0x000fc800078e0202 */
[----:B------:R-:W-:Y:S01]  /*0b90*/  IMAD R18, R17, R18, R22 ;  /* 0x0000001211127224 */ /* 0x000fe200078e0216 */
[----:B------:R-:W5:Y:S04]  /*0ba0*/  LDG.E R29, desc[UR6][R8.64+-0x3cf8] ;  /* 0xffc30806081d7981 */ /* 0x000f68000c1e1900 */
[----:B------:R-:W5:Y:S01]  /*0bb0*/  LDG.E R17, desc[UR6][R4.64+0x84] ;  /* 0x0000840604117981 */ /* 0x000f62000c1e1900 */
[----:B------:R-:W-:-:S03]  /*0bc0*/  IMAD R13, R13, R12, R18 ;  /* 0x0000000c0d0d7224 */ /* 0x000fc600078e0212 */
[----:B------:R-:W5:Y:S01]  /*0bd0*/  LDG.E R12, desc[UR6][R4.64+0x88] ;  /* 0x00008806040c7981 */ /* 0x000f62000c1e1900 */
[----:B0-----:R-:W-:-:S03]  /*0be0*/  IMAD R6, R27, R10, R13 ;  /* 0x0000000a1b067224 */ /* 0x001fc600078e020d */
[----:B------:R-:W5:Y:S04]  /*0bf0*/  LDG.E R18, desc[UR6][R4.64+0x90] ;  /* 0x0000900604127981 */ /* 0x000f68000c1e1900 */
[----:B------:R-:W5:Y:S04]  /*0c00*/  LDG.E R27, desc[UR6][R4.64+0x8c] ;  /* 0x00008c06041b7981 */ /* 0x000f68000c1e1900 */
[----:B------:R-:W5:Y:S04]  /*0c10*/  LDG.E R10, desc[UR6][R8.64+-0x1e7c] ;  /* 0xffe18406080a7981 */ /* 0x000f68000c1e1900 */
[----:B------:R-:W5:Y:S01]  /*0c20*/  LDG.E R13, desc[UR6][R8.64] ;  /* 0x00000006080d7981 */ /* 0x000f62000c1e1900 */
[----:B------:R-:W-:-:S02]  /*0c30*/  IADD3 R7, PT, PT, R15, 0x130d8, RZ ;  /* 0x000130d80f077810 */ /* 0x000fc40007ffe0ff */
[----:B------:R-:W-:Y:S01]  /*0c40*/  IADD3 R15, PT, PT, R15, 0x14f54, RZ ;  /* 0x00014f540f0f7810 */ /* 0x000fe20007ffe0ff */
[----:B--2---:R-:W-:Y:S02]  /*0c50*/  IMAD R6, R19, R14, R6 ;  /* 0x0000000e13067224 */ /* 0x004fe400078e0206 */
[----:B------:R0:W2:Y:S02]  /*0c60*/  LDG.E R19, desc[UR6][R8.64+0x1e7c] ;  /* 0x001e7c0608137981 */ /* 0x0000a4000c1e1900 */
[----:B---3--:R-:W-:Y:S02]  /*0c70*/  IMAD R21, R24, R21, R6 ;  /* 0x0000001518157224 */ /* 0x008fe400078e0206 */
[----:B------:R-:W-:Y:S01]  /*0c80*/  IMAD.WIDE R6, R7, 0x4, R2 ;  /* 0x0000000407067825 */ /* 0x000fe200078e0202 */
[----:B------:R-:W2:Y:S04]  /*0c90*/  LDG.E R14, desc[UR6][R4.64+0x94] ;  /* 0x00009406040e7981 */ /* 0x000ea8000c1e1900 */
[----:B------:R-:W3:Y:S01]  /*0ca0*/  LDG.E R22, desc[UR6][R6.64] ;  /* 0x0000000606167981 */ /* 0x000ee2000c1e1900 */
[----:B----4-:R-:W-:-:S03]  /*0cb0*/  IMAD R25, R25, R20, R21 ;  /* 0x0000001419197224 */ /* 0x010fc600078e0215 */
[----:B------:R-:W4:Y:S04]  /*0cc0*/  LDG.E R20, desc[UR6][R4.64+0x98] ;  /* 0x0000980604147981 */ /* 0x000f28000c1e1900 */
[----:B------:R-:W4:Y:S01]  /*0cd0*/  LDG.E R21, desc[UR6][R6.64+-0x3cf8] ;  /* 0xffc3080606157981 */ /* 0x000f22000c1e1900 */
[----:B-----5:R-:W-:-:S03]  /*0ce0*/  IMAD R25, R23, R16, R25 ;  /* 0x0000001017197224 */ /* 0x020fc600078e0219 */
[----:B------:R-:W5:Y:S04]  /*0cf0*/  LDG.E R16, desc[UR6][R4.64+0x9c] ;  /* 0x00009c0604107981 */ /* 0x000f68000c1e1900 */
[----:B------:R-:W5:Y:S01]  /*0d00*/  LDG.E R23, desc[UR6][R6.64+-0x1e7c] ;  /* 0xffe1840606177981 */ /* 0x000f62000c1e1900 */
[----:B------:R-:W-:-:S03]  /*0d10*/  IMAD R25, R17, R26, R25 ;  /* 0x0000001a11197224 */ /* 0x000fc600078e0219 */
[----:B------:R1:W3:Y:S01]  /*0d20*/  LDG.E R24, desc[UR6][R6.64+0x1e7c] ;  /* 0x001e7c0606187981 */ /* 0x0002e2000c1e1900 */
[----:B0-----:R-:W-:-:S03]  /*0d30*/  IMAD.WIDE R8, R15, 0x4, R2 ;  /* 0x000000040f087825 */ /* 0x001fc600078e0202 */
[----:B------:R-:W3:Y:S01]  /*0d40*/  LDG.E R17, desc[UR6][R4.64+0xa0] ;  /* 0x0000a00604117981 */ /* 0x000ee2000c1e1900 */
[----:B------:R-:W-:-:S03]  /*0d50*/  IMAD R12, R12, R29, R25 ;  /* 0x0000001d0c0c7224 */ /* 0x000fc600078e0219 */
[----:B------:R-:W3:Y:S04]  /*0d60*/  LDG.E R25, desc[UR6][R4.64+0xa4] ;  /* 0x0000a40604197981 */ /* 0x000ee8000c1e1900 */
[----:B------:R-:W3:Y:S01]  /*0d70*/  LDG.E R7, desc[UR6][R8.64] ;  /* 0x0000000608077981 */ /* 0x000ee2000c1e1900 */
[----:B------:R-:W-:-:S03]  /*0d80*/  IMAD R12, R27, R10, R12 ;  /* 0x0000000a1b0c7224 */ /* 0x000fc600078e020c */
[----:B------:R-:W3:Y:S04]  /*0d90*/  LDG.E R10, desc[UR6][R4.64+0xa8] ;  /* 0x0000a806040a7981 */ /* 0x000ee8000c1e1900 */
[----:B------:R-:W3:Y:S01]  /*0da0*/  LDG.E R27, desc[UR6][R8.64+-0x3cf8] ;  /* 0xffc30806081b7981 */ /* 0x000ee2000c1e1900 */
[----:B------:R-:W-:-:S03]  /*0db0*/  IMAD R26, R18, R13, R12 ;  /* 0x0000000d121a7224 */ /* 0x000fc600078e020c */
[----:B------:R-:W3:Y:S04]  /*0dc0*/  LDG.E R18, desc[UR6][R4.64+0xac] ;  /* 0x0000ac0604127981 */ /* 0x000ee8000c1e1900 */
[----:B------:R-:W3:Y:S04]  /*0dd0*/  LDG.E R13, desc[UR6][R8.64+-0x1e7c] ;  /* 0xffe18406080d7981 */ /* 0x000ee8000c1e1900 */
[----:B------:R0:W3:Y:S01]  /*0de0*/  LDG.E R12, desc[UR6][R4.64+0xb0] ;  /* 0x0000b006040c7981 */ /* 0x0000e2000c1e1900 */
[----:B------:R-:W-:-:S04]  /*0df0*/  UIADD3 UR4, UPT, UPT, UR4, 0x2c, URZ ;  /* 0x0000002c04047890 */ /* 0x000fc8000fffe0ff */
[----:B------:R-:W-:Y:S01]  /*0e00*/  UISETP.NE.AND UP0, UPT, UR4, 0x79c, UPT ;  /* 0x0000079c0400788c */ /* 0x000fe2000bf05270 */
[----:B-1----:R-:W-:-:S04]  /*0e10*/  IADD3 R6, P0, PT, R4, 0xb0, RZ ;  /* 0x000000b004067810 */ /* 0x002fc80007f1e0ff */
[----:B0-----:R-:W-:Y:S01]  /*0e20*/  IADD3.X R5, PT, PT, RZ, R5, RZ, P0, !PT ;  /* 0x00000005ff057210 */ /* 0x001fe200007fe4ff */
[----:B--2---:R-:W-:-:S04]  /*0e30*/  IMAD R14, R14, R19, R26 ;  /* 0x000000130e0e7224 */ /* 0x004fc800078e021a */
[----:B----4-:R-:W-:-:S04]  /*0e40*/  IMAD R14, R20, R21, R14 ;  /* 0x00000015140e7224 */ /* 0x010fc800078e020e */
[----:B-----5:R-:W-:-:S04]  /*0e50*/  IMAD R14, R16, R23, R14 ;  /* 0x00000017100e7224 */ /* 0x020fc800078e020e */
[----:B---3--:R-:W-:-:S04]  /*0e60*/  IMAD R14, R17, R22, R14 ;  /* 0x00000016110e7224 */ /* 0x008fc800078e020e */
[----:B------:R-:W-:-:S04]  /*0e70*/  IMAD R24, R25, R24, R14 ;  /* 0x0000001819187224 */ /* 0x000fc800078e020e */
[----:B------:R-:W-:-:S04]  /*0e80*/  IMAD R10, R10, R27, R24 ;  /* 0x0000001b0a0a7224 */ /* 0x000fc800078e0218 */
[----:B------:R-:W-:-:S04]  /*0e90*/  IMAD R10, R18, R13, R10 ;  /* 0x0000000d120a7224 */ /* 0x000fc800078e020a */
[----:B------:R-:W-:Y:S01]  /*0ea0*/  IMAD R14, R12, R7, R10 ;  /* 0x000000070c0e7224 */ /* 0x000fe200078e020a */
[----:B------:R-:W-:Y:S06]  /*0eb0*/  BRA.U UP0, `(.L_x_2) ;  /* 0xfffffff500807547 */ /* 0x000fec000b83ffff */
[----:B------:R-:W0:Y:S01]  /*0ec0*/  LDC.64 R2, c[0x0][0x390] ;  /* 0x0000e400ff027b82 */ /* 0x000e220000000a00 */
[----:B------:R-:W-:-:S05]  /*0ed0*/  IADD3 R11, PT, PT, R11, R0, RZ ;  /* 0x000000000b0b7210 */ /* 0x000fca0007ffe0ff */
[----:B0-----:R-:W-:-:S05]  /*0ee0*/  IMAD.WIDE R2, R11, 0x4, R2 ;  /* 0x000000040b027825 */ /* 0x001fca00078e0202 */
[----:B------:R-:W-:Y:S01]  /*0ef0*/  STG.E desc[UR6][R2.64], R14 ;  /* 0x0000000e02007986 */ /* 0x000fe2000c101906 */
[----:B------:R-:W-:Y:S05]  /*0f00*/  EXIT ;  /* 0x000000000000794d */ /* 0x000fea0003800000 */
.L_x_3:
        /* <DEDUP_REMOVED lines=15> */
.L_x_17:


//--------------------- .text._Z4initPij          --------------------------
	.section	.text._Z4initPij,"ax",@progbits
	.align	128
        .global         _Z4initPij
        .type           _Z4initPij,@function
        .size           _Z4initPij,(.L_x_18 - _Z4initPij)
        .other          _Z4initPij,@"STO_CUDA_ENTRY STV_DEFAULT"
_Z4initPij:
.text._Z4initPij:
[----:B------:R-:W0:Y:S01]  /*0000*/  LDC R1, c[0x0][0x37c] ;  /* 0x0000df00ff017b82 */ /* 0x000e220000000800 */
[----:B------:R-:W1:Y:S07]  /*0010*/  S2R R2, SR_TID.X ;  /* 0x0000000000027919 */ /* 0x000e6e0000002100 */
[----:B------:R-:W2:Y:S01]  /*0020*/  LDC R0, c[0x0][0x364] ;  /* 0x0000d900ff007b82 */ /* 0x000ea20000000800 */
[----:B0-----:R-:W-:Y:S01]  /*0030*/  VIADD R1, R1, 0xffffffd0 ;  /* 0xffffffd001017836 */ /* 0x001fe20000000000 */
[----:B------:R-:W2:Y:S06]  /*0040*/  S2R R3, SR_TID.Y ;  /* 0x0000000000037919 */ /* 0x000eac0000002200 */
[----:B------:R-:W1:Y:S08]  /*0050*/  S2UR UR5, SR_CTAID.X ;  /* 0x00000000000579c3 */ /* 0x000e700000002500 */
[----:B------:R-:W1:Y:S08]  /*0060*/  LDC R11, c[0x0][0x360] ;  /* 0x0000d800ff0b7b82 */ /* 0x000e700000000800 */
[----:B------:R-:W2:Y:S01]  /*0070*/  S2UR UR4, SR_CTAID.Y ;  /* 0x00000000000479c3 */ /* 0x000ea20000002600 */
[----:B-1----:R-:W-:-:S05]  /*0080*/  IMAD R11, R11, UR5, R2 ;  /* 0x000000050b0b7c24 */ /* 0x002fca000f8e0202 */
[----:B------:R-:W-:Y:S01]  /*0090*/  ISETP.GT.AND P0, PT, R11, 0x79e, PT ;  /* 0x0000079e0b00780c */ /* 0x000fe20003f04270 */
[----:B--2---:R-:W-:-:S05]  /*00a0*/  IMAD R0, R0, UR4, R3 ;  /* 0x0000000400007c24 */ /* 0x004fca000f8e0203 */
[----:B------:R-:W-:-:S13]  /*00b0*/  ISETP.GT.U32.OR P0, PT, R0, 0x79e, P0 ;  /* 0x0000079e0000780c */ /* 0x000fda0000704470 */
[----:B------:R-:W-:Y:S05]  /*00c0*/  @P0 EXIT ;  /* 0x000000000000094d */ /* 0x000fea0003800000 */
[----:B------:R-:W0:Y:S01]  /*00d0*/  LDC R2, c[0x0][0x388] ;  /* 0x0000e200ff027b82 */ /* 0x000e220000000800 */
[----:B------:R-:W-:Y:S01]  /*00e0*/  IMAD.MOV.U32 R7, RZ, RZ, -0x75bd8fc ;  /* 0xf8a42704ff077424 */ /* 0x000fe200078e00ff */
[----:B------:R-:W1:Y:S01]  /*00f0*/  LDCU.64 UR6, c[0x0][0x358] ;  /* 0x00006b00ff0677ac */ /* 0x000e620008000a00 */
[----:B------:R-:W-:Y:S01]  /*0100*/  IMAD.MOV.U32 R8, RZ, RZ, -0x23270784 ;  /* 0xdcd8f87cff087424 */ /* 0x000fe200078e00ff */
[----:B------:R-:W-:Y:S01]  /*0110*/  BSSY.RECONVERGENT B0, `(.L_x_4) ;  /* 0x000025a000007945 */ /* 0x000fe20003800200 */
[----:B------:R-:W-:-:S05]  /*0120*/  IMAD R0, R0, 0x79f, R11 ;  /* 0x0000079f00007824 */ /* 0x000fca00078e020b */
[----:B------:R-:W-:Y:S02]  /*0130*/  ISETP.NE.AND P0, PT, R0, RZ, PT ;  /* 0x000000ff0000720c */ /* 0x000fe40003f05270 */
[----:B------:R-:W-:Y:S02]  /*0140*/  SHF.R.S32.HI R4, RZ, 0x1f, R0 ;  /* 0x0000001fff047819 */ /* 0x000fe40000011400 */
[----:B0-----:R-:W-:-:S05]  /*0150*/  LOP3.LUT R2, R2, 0xaad26b49, RZ, 0x3c, !PT ;  /* 0xaad26b4902027812 */ /* 0x001fca00078e3cff */
[----:B------:R-:W-:-:S04]  /*0160*/  IMAD R3, R2, 0x4182bed5, RZ ;  /* 0x4182bed502037824 */ /* 0x000fc800078e02ff */
[C---:B------:R-:W-:Y:S01]  /*0170*/  VIADD R5, R3.reuse, 0x583f19 ;  /* 0x00583f1903057836 */ /* 0x040fe20000000000 */
[C---:B------:R-:W-:Y:S01]  /*0180*/  LOP3.LUT R6, R3.reuse, 0x159a55e5, RZ, 0x3c, !PT ;  /* 0x159a55e503067812 */ /* 0x040fe200078e3cff */
[C---:B------:R-:W-:Y:S02]  /*0190*/  VIADD R2, R3.reuse, 0xd9f6dc18 ;  /* 0xd9f6dc1803027836 */ /* 0x040fe40000000000 */
[----:B------:R-:W-:Y:S02]  /*01a0*/  VIADD R3, R3, 0x75bcd15 ;  /* 0x075bcd1503037836 */ /* 0x000fe40000000000 */
[----:B------:R-:W-:Y:S01]  /*01b0*/  IMAD.MOV.U32 R9, RZ, RZ, R5 ;  /* 0x000000ffff097224 */ /* 0x000fe200078e0005 */
[----:B------:R0:W-:Y:S04]  /*01c0*/  STL.64 [R1+0x8], R6 ;  /* 0x0000080601007387 */ /* 0x0001e80000100a00 */
[----:B------:R0:W-:Y:S04]  /*01d0*/  STL.64 [R1], R2 ;  /* 0x0000000201007387 */ /* 0x0001e80000100a00 */
[----:B------:R0:W-:Y:S01]  /*01e0*/  STL.64 [R1+0x10], R8 ;  /* 0x0000100801007387 */ /* 0x0001e20000100a00 */
[----:B-1----:R-:W-:Y:S05]  /*01f0*/  @!P0 BRA `(.L_x_5) ;  /* 0x00000024002c8947 */ /* 0x002fea0003800000 */
[----:B------:R-:W-:Y:S02]  /*0200*/  IMAD.MOV.U32 R13, RZ, RZ, R4 ;  /* 0x000000ffff0d7224 */ /* 0x000fe400078e0004 */
[----:B------:R-:W-:Y:S02]  /*0210*/  IMAD.MOV.U32 R11, RZ, RZ, RZ ;  /* 0x000000ffff0b7224 */ /* 0x000fe400078e00ff */
[----:B------:R-:W-:-:S07]  /*0220*/  IMAD.MOV.U32 R10, RZ, RZ, R0 ;  /* 0x000000ffff0a7224 */ /* 0x000fce00078e0000 */
.L_x_14:
[----:B0-----:R-:W-:Y:S01]  /*0230*/  LOP3.LUT R2, R10, 0x3, RZ, 0xc0, !PT ;  /* 0x000000030a027812 */ /* 0x001fe200078ec0ff */
[----:B------:R-:W-:Y:S03]  /*0240*/  BSSY.RECONVERGENT B1, `(.L_x_6) ;  /* 0x0000240000017945 */ /* 0x000fe60003800200 */
[----:B------:R-:W-:-:S04]  /*0250*/  ISETP.NE.U32.AND P0, PT, R2, RZ, PT ;  /* 0x000000ff0200720c */ /* 0x000fc80003f05070 */
[----:B------:R-:W-:-:S13]  /*0260*/  ISETP.NE.AND.EX P0, PT, RZ, RZ, PT, P0 ;  /* 0x000000ffff00720c */ /* 0x000fda0003f05300 */
[----:B------:R-:W-:Y:S05]  /*0270*/  @!P0 BRA `(.L_x_7) ;  /* 0x0000002000f08947 */ /* 0x000fea0003800000 */
[----:B------:R-:W0:Y:S01]  /*0280*/  LDC.64 R8, c[0x4][RZ] ;  /* 0x01000000ff087b82 */ /* 0x000e220000000a00 */
[----:B------:R-:W-:Y:S02]  /*0290*/  CS2R R2, SRZ ;  /* 0x0000000000027805 */ /* 0x000fe4000001ff00 */
[----:B------:R-:W-:Y:S02]  /*02a0*/  CS2R R4, SRZ ;  /* 0x0000000000047805 */ /* 0x000fe4000001ff00 */
[----:B------:R-:W-:Y:S01]  /*02b0*/  CS2R R6, SRZ ;  /* 0x0000000000067805 */ /* 0x000fe2000001ff00 */
[----:B0-----:R-:W-:-:S07]  /*02c0*/  IMAD.WIDE.U32 R8, R11, 0xc80, R8 ;  /* 0x00000c800b087825 */ /* 0x001fce00078e0008 */
.L_x_9:
[----:B------:R-:W-:-:S06]  /*02d0*/  IMAD R12, R2, 0x4, R1 ;  /* 0x00000004020c7824 */ /* 0x000fcc00078e0201 */
[----:B------:R-:W5:Y:S01]  /*02e0*/  LDL R12, [R12+0x4] ;  /* 0x000004000c0c7983 */ /* 0x000f620000100800 */
[----:B------:R-:W-:-:S05]  /*02f0*/  UMOV UR4, URZ ;  /* 0x000000ff00047c82 */ /* 0x000fca0008000000 */
.L_x_8:
[----:B-----5:R-:W-:Y:S01]  /*0300*/  SHF.R.U32.HI R22, RZ, UR4, R12 ;  /* 0x00000004ff167c19 */ /* 0x020fe2000801160c */
[----:B------:R-:W-:-:S03]  /*0310*/  IMAD.SHL.U32 R14, R2, 0x20, RZ ;  /* 0x00000020020e7824 */ /* 0x000fc600078e00ff */
[----:B------:R-:W-:Y:S01]  /*0320*/  LOP3.LUT R15, R22, 0x1, RZ, 0xc0, !PT ;  /* 0x00000001160f7812 */ /* 0x000fe200078ec0ff */
[----:B------:R-:W-:-:S03]  /*0330*/  VIADD R14, R14, UR4 ;  /* 0x000000040e0e7c36 */ /* 0x000fc60008000000 */
[----:B------:R-:W-:Y:S01]  /*0340*/  ISETP.NE.U32.AND P0, PT, R15, 0x1, PT ;  /* 0x000000010f00780c */ /* 0x000fe20003f05070 */
[----:B------:R-:W-:-:S03]  /*0350*/  IMAD R15, R14, 0x5, RZ ;  /* 0x000000050e0f7824 */ /* 0x000fc600078e02ff */
[----:B------:R-:W-:Y:S01]  /*0360*/  R2P PR, R22, 0x7e ;  /* 0x0000007e16007804 */ /* 0x000fe20000000000 */
[----:B------:R-:W-:-:S08]  /*0370*/  IMAD.WIDE.U32 R14, R15, 0x4, R8 ;  /* 0x000000040f0e7825 */ /* 0x000fd000078e0008 */
[----:B------:R-:W2:Y:S04]  /*0380*/  @!P0 LDG.E R16, desc[UR6][R14.64+0x10] ;  /* 0x000010060e108981 */ /* 0x000ea8000c1e1900 */
[----:B------:R-:W3:Y:S04]  /*0390*/  @P1 LDG.E R18, desc[UR6][R14.64+0x24] ;  /* 0x000024060e121981 */ /* 0x000ee8000c1e1900 */
[----:B------:R-:W4:Y:S04]  /*03a0*/  @P2 LDG.E R20, desc[UR6][R14.64+0x38] ;  /* 0x000038060e142981 */ /* 0x000f28000c1e1900 */
[----:B------:R-:W4:Y:S04]  /*03b0*/  @P3 LDG.E R24, desc[UR6][R14.64+0x4c] ;  /* 0x00004c060e183981 */ /* 0x000f28000c1e1900 */
[----:B------:R-:W4:Y:S04]  /*03c0*/  @P4 LDG.E R26, desc[UR6][R14.64+0x60] ;  /* 0x000060060e1a4981 */ /* 0x000f28000c1e1900 */
[----:B------:R-:W4:Y:S04]  /*03d0*/  @!P0 LDG.E R17, desc[UR6][R14.64+0x4] ;  /* 0x000004060e118981 */ /* 0x000f28000c1e1900 */
[----:B------:R-:W4:Y:S04]  /*03e0*/  @!P0 LDG.E R19, desc[UR6][R14.64+0xc] ;  /* 0x00000c060e138981 */ /* 0x000f28000c1e1900 */
[----:B------:R-:W4:Y:S04]  /*03f0*/  @P1 LDG.E R21, desc[UR6][R14.64+0x18] ;  /* 0x000018060e151981 */ /* 0x000f28000c1e1900 */
[----:B------:R-:W4:Y:S04]  /*0400*/  @P3 LDG.E R23, desc[UR6][R14.64+0x40] ;  /* 0x000040060e173981 */ /* 0x000f28000c1e1900 */
[----:B------:R-:W4:Y:S04]  /*0410*/  @P5 LDG.E R25, desc[UR6][R14.64+0x70] ;  /* 0x000070060e195981 */ /* 0x000f28000c1e1900 */
[----:B------:R-:W4:Y:S01]  /*0420*/  @P6 LDG.E R28, desc[UR6][R14.64+0x88] ;  /* 0x000088060e1c6981 */ /* 0x000f22000c1e1900 */
[----:B--2---:R-:W-:-:S03]  /*0430*/  @!P0 LOP3.LUT R5, R5, R16, RZ, 0x3c, !PT ;  /* 0x0000001005058212 */ /* 0x004fc600078e3cff */
[----:B------:R-:W2:Y:S01]  /*0440*/  @!P0 LDG.E R16, desc[UR6][R14.64] ;  /* 0x000000060e108981 */ /* 0x000ea2000c1e1900 */
[----:B---3--:R-:W-:-:S03]  /*0450*/  @P1 LOP3.LUT R5, R5, R18, RZ, 0x3c, !PT ;  /* 0x0000001205051212 */ /* 0x008fc600078e3cff */
[----:B------:R-:W3:Y:S01]  /*0460*/  @!P0 LDG.E R18, desc[UR6][R14.64+0x8] ;  /* 0x000008060e128981 */ /* 0x000ee2000c1e1900 */
[----:B----4-:R-:W-:-:S03]  /*0470*/  @P2 LOP3.LUT R5, R5, R20, RZ, 0x3c, !PT ;  /* 0x0000001405052212 */ /* 0x010fc600078e3cff */
[----:B------:R-:W4:Y:S01]  /*0480*/  @P1 LDG.E R20, desc[UR6][R14.64+0x14] ;  /* 0x000014060e141981 */ /* 0x000f22000c1e1900 */
[----:B------:R-:W-:-:S03]  /*0490*/  @P3 LOP3.LUT R5, R5, R24, RZ, 0x3c, !PT ;  /* 0x0000001805053212 */ /* 0x000fc600078e3cff */
[----:B------:R-:W4:Y:S01]  /*04a0*/  @P5 LDG.E R24, desc[UR6][R14.64+0x74] ;  /* 0x000074060e185981 */ /* 0x000f22000c1e1900 */
[----:B------:R-:W-:-:S03]  /*04b0*/  @P4 LOP3.LUT R5, R5, R26, RZ, 0x3c, !PT ;  /* 0x0000001a05054212 */ /* 0x000fc600078e3cff */
[----:B------:R-:W4:Y:S01]  /*04c0*/  @P3 LDG.E R26, desc[UR6][R14.64+0x44] ;  /* 0x000044060e1a3981 */ /* 0x000f22000c1e1900 */
[----:B------:R-:W-:-:S03]  /*04d0*/  @!P0 LOP3.LUT R6, R6, R17, RZ, 0x3c, !PT ;  /* 0x0000001106068212 */ /* 0x000fc600078e3cff */
[----:B------:R-:W4:Y:S01]  /*04e0*/  @P1 LDG.E R17, desc[UR6][R14.64+0x20] ;  /* 0x000020060e111981 */ /* 0x000f22000c1e1900 */
[----:B------:R-:W-:-:S03]  /*04f0*/  @!P0 LOP3.LUT R4, R4, R19, RZ, 0x3c, !PT ;  /* 0x0000001304048212 */ /* 0x000fc600078e3cff */
[----:B------:R-:W4:Y:S01]  /*0500*/  @P2 LDG.E R19, desc[UR6][R14.64+0x2c] ;  /* 0x00002c060e132981 */ /* 0x000f22000c1e1900 */
[----:B------:R-:W-:-:S03]  /*0510*/  @P1 LOP3.LUT R6, R6, R21, RZ, 0x3c, !PT ;  /* 0x0000001506061212 */ /* 0x000fc600078e3cff */
[----:B------:R-:W4:Y:S01]  /*0520*/  @P2 LDG.E R21, desc[UR6][R14.64+0x34] ;  /* 0x000034060e152981 */ /* 0x000f22000c1e1900 */
[----:B--2---:R-:W-:-:S03]  /*0530*/  @!P0 LOP3.LUT R3, R3, R16, RZ, 0x3c, !PT ;  /* 0x0000001003038212 */ /* 0x004fc600078e3cff */
[----:B------:R-:W2:Y:S01]  /*0540*/  @P1 LDG.E R16, desc[UR6][R14.64+0x1c] ;  /* 0x00001c060e101981 */ /* 0x000ea2000c1e1900 */
[----:B---3--:R-:W-:-:S03]  /*0550*/  @!P0 LOP3.LUT R7, R7, R18, RZ, 0x3c, !PT ;  /* 0x0000001207078212 */ /* 0x008fc600078e3cff */
[----:B------:R-:W3:Y:S01]  /*0560*/  @P2 LDG.E R18, desc[UR6][R14.64+0x28] ;  /* 0x000028060e122981 */ /* 0x000ee2000c1e1900 */
[----:B----4-:R-:W-:-:S03]  /*0570*/  @P1 LOP3.LUT R3, R3, R20, RZ, 0x3c, !PT ;  /* 0x0000001403031212 */ /* 0x010fc600078e3cff */
[----:B------:R-:W4:Y:S01]  /*0580*/  @P2 LDG.E R20, desc[UR6][R14.64+0x30] ;  /* 0x000030060e142981 */ /* 0x000f22000c1e1900 */
[----:B------:R-:W-:-:S03]  /*0590*/  @P5 LOP3.LUT R5, R5, R24, RZ, 0x3c, !PT ;  /* 0x0000001805055212 */ /* 0x000fc600078e3cff */
[----:B------:R-:W4:Y:S01]  /*05a0*/  @P3 LDG.E R24, desc[UR6][R14.64+0x3c] ;  /* 0x00003c060e183981 */ /* 0x000f22000c1e1900 */
[----:B------:R-:W-:-:S03]  /*05b0*/  @P1 LOP3.LUT R4, R4, R17, RZ, 0x3c, !PT ;  /* 0x0000001104041212 */ /* 0x000fc600078e3cff */
[----:B------:R-:W4:Y:S01]  /*05c0*/  @P3 LDG.E R17, desc[UR6][R14.64+0x48] ;  /* 0x000048060e113981 */ /* 0x000f22000c1e1900 */
[----:B------:R-:W-:-:S03]  /*05d0*/  @P2 LOP3.LUT R6, R6, R19, RZ, 0x3c, !PT ;  /* 0x0000001306062212 */ /* 0x000fc600078e3cff */
[----:B------:R-:W4:Y:S01]  /*05e0*/  @P4 LDG.E R19, desc[UR6][R14.64+0x54] ;  /* 0x000054060e134981 */ /* 0x000f22000c1e1900 */
[----:B------:R-:W-:Y:S02]  /*05f0*/  @P2 LOP3.LUT R4, R4, R21, RZ, 0x3c, !PT ;  /* 0x0000001504042212 */ /* 0x000fe400078e3cff */
[----:B------:R-:W-:Y:S01]  /*0600*/  @P3 LOP3.LUT R6, R6, R23, RZ, 0x3c, !PT ;  /* 0x0000001706063212 */ /* 0x000fe200078e3cff */
[----:B------:R-:W4:Y:S04]  /*0610*/  @P4 LDG.E R21, desc[UR6][R14.64+0x5c] ;  /* 0x00005c060e154981 */ /* 0x000f28000c1e1900 */
[----:B------:R-:W4:Y:S01]  /*0620*/  @P5 LDG.E R23, desc[UR6][R14.64+0x68] ;  /* 0x000068060e175981 */ /* 0x000f22000c1e1900 */
[----:B--2---:R-:W-:-:S03]  /*0630*/  @P1 LOP3.LUT R7, R7, R16, RZ, 0x3c, !PT ;  /* 0x0000001007071212 */ /* 0x004fc600078e3cff */
[----:B------:R-:W2:Y:S01]  /*0640*/  @P4 LDG.E R16, desc[UR6][R14.64+0x50] ;  /* 0x000050060e104981 */ /* 0x000ea2000c1e1900 */
[----:B---3--:R-:W-:-:S03]  /*0650*/  @P2 LOP3.LUT R3, R3, R18, RZ, 0x3c, !PT ;  /* 0x0000001203032212 */ /* 0x008fc600078e3cff */
[----:B------:R-:W3:Y:S01]  /*0660*/  @P4 LDG.E R18, desc[UR6][R14.64+0x58] ;  /* 0x000058060e124981 */ /* 0x000ee2000c1e1900 */
[----:B----4-:R-:W-:-:S03]  /*0670*/  @P2 LOP3.LUT R7, R7, R20, RZ, 0x3c, !PT ;  /* 0x0000001407072212 */ /* 0x010fc600078e3cff */
[----:B------:R-:W4:Y:S01]  /*0680*/  @P5 LDG.E R20, desc[UR6][R14.64+0x64] ;  /* 0x000064060e145981 */ /* 0x000f22000c1e1900 */
[----:B------:R-:W-:-:S03]  /*0690*/  @P3 LOP3.LUT R3, R3, R24, RZ, 0x3c, !PT ;  /* 0x0000001803033212 */ /* 0x000fc600078e3cff */
[----:B------:R-:W4:Y:S01]  /*06a0*/  @P5 LDG.E R24, desc[UR6][R14.64+0x6c] ;  /* 0x00006c060e185981 */ /* 0x000f22000c1e1900 */
[----:B------:R-:W-:Y:S02]  /*06b0*/  LOP3.LUT P0, RZ, R22, 0x80, RZ, 0xc0, !PT ;  /* 0x0000008016ff7812 */ /* 0x000fe4000780c0ff */
[----:B------:R-:W-:Y:S02]  /*06c0*/  @P3 LOP3.LUT R7, R7, R26, RZ, 0x3c, !PT ;  /* 0x0000001a07073212 */ /* 0x000fe400078e3cff */
[----:B------:R-:W-:Y:S02]  /*06d0*/  @P3 LOP3.LUT R4, R4, R17, RZ, 0x3c, !PT ;  /* 0x0000001104043212 */ /* 0x000fe400078e3cff */
[----:B------:R-:W4:Y:S01]  /*06e0*/  @P6 LDG.E R17, desc[UR6][R14.64+0x7c] ;  /* 0x00007c060e116981 */ /* 0x000f22000c1e1900 */
[----:B------:R-:W-:-:S03]  /*06f0*/  @P4 LOP3.LUT R6, R6, R19, RZ, 0x3c, !PT ;  /* 0x0000001306064212 */ /* 0x000fc600078e3cff */
[----:B------:R-:W4:Y:S01]  /*0700*/  @P6 LDG.E R19, desc[UR6][R14.64+0x84] ;  /* 0x000084060e136981 */ /* 0x000f22000c1e1900 */
[----:B------:R-:W-:-:S03]  /*0710*/  @P4 LOP3.LUT R4, R4, R21, RZ, 0x3c, !PT ;  /* 0x0000001504044212 */ /* 0x000fc600078e3cff */
[----:B------:R-:W4:Y:S01]  /*0720*/  @P0 LDG.E R26, desc[UR6][R14.64+0x9c] ;  /* 0x00009c060e1a0981 */ /* 0x000f22000c1e1900 */
[----:B------:R-:W-:-:S03]  /*0730*/  @P5 LOP3.LUT R6, R6, R23, RZ, 0x3c, !PT ;  /* 0x0000001706065212 */ /* 0x000fc600078e3cff */
        /* <DEDUP_REMOVED lines=10> */
[----:B------:R-:W-:Y:S02]  /*07e0*/  @P5 LOP3.LUT R4, R4, R25, RZ, 0x3c, !PT ;  /* 0x0000001904045212 */ /* 0x000fe400078e3cff */
[----:B------:R-:W-:Y:S02]  /*07f0*/  @P6 LOP3.LUT R5, R5, R28, RZ, 0x3c, !PT ;  /* 0x0000001c05056212 */ /* 0x000fe400078e3cff */
[----:B------:R-:W-:Y:S02]  /*0800*/  @P6 LOP3.LUT R6, R6, R17, RZ, 0x3c, !PT ;  /* 0x0000001106066212 */ /* 0x000fe400078e3cff */
[----:B------:R-:W-:Y:S02]  /*0810*/  @P6 LOP3.LUT R4, R4, R19, RZ, 0x3c, !PT ;  /* 0x0000001304046212 */ /* 0x000fe400078e3cff */
[----:B------:R-:W-:Y:S02]  /*0820*/  @P0 LOP3.LUT R5, R5, R26, RZ, 0x3c, !PT ;  /* 0x0000001a05050212 */ /* 0x000fe400078e3cff */
[----:B------:R-:W-:-:S02]  /*0830*/  @P0 LOP3.LUT R6, R6, R21, RZ, 0x3c, !PT ;  /* 0x0000001506060212 */ /* 0x000fc400078e3cff */
[----:B------:R-:W-:Y:S02]  /*0840*/  @P0 LOP3.LUT R4, R4, R23, RZ, 0x3c, !PT ;  /* 0x0000001704040212 */ /* 0x000fe400078e3cff */
[----:B--2---:R-:W-:Y:S02]  /*0850*/  @P6 LOP3.LUT R3, R3, R16, RZ, 0x3c, !PT ;  /* 0x0000001003036212 */ /* 0x004fe400078e3cff */
[----:B---3--:R-:W-:Y:S02]  /*0860*/  @P6 LOP3.LUT R7, R7, R18, RZ, 0x3c, !PT ;  /* 0x0000001207076212 */ /* 0x008fe400078e3cff */
[----:B----4-:R-:W-:Y:S02]  /*0870*/  @P0 LOP3.LUT R3, R3, R20, RZ, 0x3c, !PT ;  /* 0x0000001403030212 */ /* 0x010fe400078e3cff */
[----:B------:R-:W-:Y:S02]  /*0880*/  @P0 LOP3.LUT R7, R7, R24, RZ, 0x3c, !PT ;  /* 0x0000001807070212 */ /* 0x000fe400078e3cff */
[----:B------:R-:W-:-:S13]  /*0890*/  R2P PR, R22.B1, 0x7f ;  /* 0x0000007f16007804 */ /* 0x000fda0000001000 */
[----:B------:R-:W2:Y:S04]  /*08a0*/  @P0 LDG.E R18, desc[UR6][R14.64+0xa0] ;  /* 0x0000a0060e120981 */ /* 0x000ea8000c1e1900 */
[----:B------:R-:W3:Y:S04]  /*08b0*/  @P0 LDG.E R19, desc[UR6][R14.64+0xa4] ;  /* 0x0000a4060e130981 */ /* 0x000ee8000c1e1900 */
[----:B------:R-:W4:Y:S04]  /*08c0*/  @P0 LDG.E R20, desc[UR6][R14.64+0xa8] ;  /* 0x0000a8060e140981 */ /* 0x000f28000c1e1900 */
[----:B------:R-:W4:Y:S04]  /*08d0*/  @P0 LDG.E R21, desc[UR6][R14.64+0xac] ;  /* 0x0000ac060e150981 */ /* 0x000f28000c1e1900 */
[----:B------:R-:W4:Y:S04]  /*08e0*/  @P0 LDG.E R24, desc[UR6][R14.64+0xb0] ;  /* 0x0000b0060e180981 */ /* 0x000f28000c1e1900 */
[----:B------:R-:W4:Y:S04]  /*08f0*/  @P1 LDG.E R16, desc[UR6][R14.64+0xbc] ;  /* 0x0000bc060e101981 */ /* 0x000f28000c1e1900 */
[----:B------:R-:W4:Y:S04]  /*0900*/  @P1 LDG.E R26, desc[UR6][R14.64+0xb4] ;  /* 0x0000b4060e1a1981 */ /* 0x000f28000c1e1900 */
        /* <DEDUP_REMOVED lines=11> */
[----:B------:R-:W-:Y:S01]  /*09c0*/  LOP3.LUT P0, RZ, R22, 0x8000, RZ, 0xc0, !PT ;  /* 0x0000800016ff7812 */ /* 0x000fe2000780c0ff */
[----:B------:R-:W4:Y:S01]  /*09d0*/  @P2 LDG.E R24, desc[UR6][R14.64+0xd8] ;  /* 0x0000d8060e182981 */ /* 0x000f22000c1e1900 */
[----:B------:R-:W-:-:S03]  /*09e0*/  @P1 LOP3.LUT R7, R7, R16, RZ, 0x3c, !PT ;  /* 0x0000001007071212 */ /* 0x000fc600078e3cff */
[----:B------:R-:W4:Y:S01]  /*09f0*/  @P2 LDG.E R22, desc[UR6][R14.64+0xd0] ;  /* 0x0000d0060e162981 */ /* 0x000f22000c1e1900 */
[----:B------:R-:W-:-:S03]  /*0a00*/  @P1 LOP3.LUT R3, R3, R26, RZ, 0x3c, !PT ;  /* 0x0000001a03031212 */ /* 0x000fc600078e3cff */
[----:B------:R-:W4:Y:S01]  /*0a10*/  @P3 LDG.E R16, desc[UR6][R14.64+0xe4] ;  /* 0x0000e4060e103981 */ /* 0x000f22000c1e1900 */
[----:B------:R-:W-:-:S03]  /*0a20*/  @P1 LOP3.LUT R6, R6, R23, RZ, 0x3c, !PT ;  /* 0x0000001706061212 */ /* 0x000fc600078e3cff */
[----:B------:R-:W4:Y:S01]  /*0a30*/  @P3 LDG.E R26, desc[UR6][R14.64+0xdc] ;  /* 0x0000dc060e1a3981 */ /* 0x000f22000c1e1900 */
[----:B------:R-:W-:-:S03]  /*0a40*/  @P1 LOP3.LUT R4, R4, R17, RZ, 0x3c, !PT ;  /* 0x0000001104041212 */ /* 0x000fc600078e3cff */
        /* <DEDUP_REMOVED lines=43> */
[----:B------:R-:W-:-:S04]  /*0d00*/  UIADD3 UR4, UPT, UPT, UR4, 0x10, URZ ;  /* 0x0000001004047890 */ /* 0x000fc8000fffe0ff */
[----:B------:R-:W-:Y:S01]  /*0d10*/  UISETP.NE.AND UP0, UPT, UR4, 0x20, UPT ;  /* 0x000000200400788c */ /* 0x000fe2000bf05270 */
[----:B--2---:R-:W-:Y:S02]  /*0d20*/  @P5 LOP3.LUT R5, R5, R18, RZ, 0x3c, !PT ;  /* 0x0000001205055212 */ /* 0x004fe400078e3cff */
[----:B---3--:R-:W-:Y:S02]  /*0d30*/  @P6 LOP3.LUT R6, R6, R19, RZ, 0x3c, !PT ;  /* 0x0000001306066212 */ /* 0x008fe400078e3cff */
[----:B----4-:R-:W-:Y:S02]  /*0d40*/  @P6 LOP3.LUT R3, R3, R20, RZ, 0x3c, !PT ;  /* 0x0000001403036212 */ /* 0x010fe400078e3cff */
[----:B------:R-:W-:Y:S02]  /*0d50*/  @P6 LOP3.LUT R4, R4, R21, RZ, 0x3c, !PT ;  /* 0x0000001504046212 */ /* 0x000fe400078e3cff */
[----:B------:R-:W-:Y:S02]  /*0d60*/  @P6 LOP3.LUT R7, R7, R22, RZ, 0x3c, !PT ;  /* 0x0000001607076212 */ /* 0x000fe400078e3cff */
[----:B------:R-:W-:-:S02]  /*0d70*/  @P6 LOP3.LUT R5, R5, R16, RZ, 0x3c, !PT ;  /* 0x0000001005056212 */ /* 0x000fc400078e3cff */
[----:B------:R-:W-:Y:S02]  /*0d80*/  @P0 LOP3.LUT R3, R3, R24, RZ, 0x3c, !PT ;  /* 0x0000001803030212 */ /* 0x000fe400078e3cff */
[----:B------:R-:W-:Y:S02]  /*0d90*/  @P0 LOP3.LUT R5, R5, R28, RZ, 0x3c, !PT ;  /* 0x0000001c05050212 */ /* 0x000fe400078e3cff */
[----:B------:R-:W-:Y:S02]  /*0da0*/  @P0 LOP3.LUT R7, R7, R26, RZ, 0x3c, !PT ;  /* 0x0000001a07070212 */ /* 0x000fe400078e3cff */
[----:B------:R-:W-:Y:S02]  /*0db0*/  @P0 LOP3.LUT R4, R4, R23, RZ, 0x3c, !PT ;  /* 0x0000001704040212 */ /* 0x000fe400078e3cff */
[----:B------:R-:W-:Y:S01]  /*0dc0*/  @P0 LOP3.LUT R6, R6, R17, RZ, 0x3c, !PT ;  /* 0x0000001106060212 */ /* 0x000fe200078e3cff */
[----:B------:R-:W-:Y:S06]  /*0dd0*/  BRA.U UP0, `(.L_x_8) ;  /* 0xfffffff500487547 */ /* 0x000fec000b83ffff */
[----:B------:R-:W-:-:S05]  /*0de0*/  VIADD R2, R2, 0x1 ;  /* 0x0000000102027836 */ /* 0x000fca0000000000 */
[----:B------:R-:W-:-:S13]  /*0df0*/  ISETP.NE.AND P0, PT, R2, 0x5, PT ;  /* 0x000000050200780c */ /* 0x000fda0003f05270 */
[----:B------:R-:W-:Y:S05]  /*0e00*/  @P0 BRA `(.L_x_9) ;  /* 0xfffffff400300947 */ /* 0x000fea000383ffff */
[----:B------:R-:W-:Y:S01]  /*0e10*/  LOP3.LUT R2, R10, 0x3, RZ, 0xc0, !PT ;  /* 0x000000030a027812 */ /* 0x000fe200078ec0ff */
[----:B------:R0:W-:Y:S03]  /*0e20*/  STL.64 [R1+0x8], R6 ;  /* 0x0000080601007387 */ /* 0x0001e60000100a00 */
[----:B------:R-:W-:Y:S01]  /*0e30*/  ISETP.NE.U32.AND P0, PT, R2, 0x1, PT ;  /* 0x000000010200780c */ /* 0x000fe20003f05070 */
[----:B------:R0:W-:Y:S03]  /*0e40*/  STL.64 [R1+0x10], R4 ;  /* 0x0000100401007387 */ /* 0x0001e60000100a00 */
[----:B------:R-:W-:Y:S01]  /*0e50*/  ISETP.NE.AND.EX P0, PT, RZ, RZ, PT, P0 ;  /* 0x000000ffff00720c */ /* 0x000fe20003f05300 */
[----:B------:R0:W-:-:S12]  /*0e60*/  STL [R1+0x4], R3 ;  /* 0x0000040301007387 */ /* 0x0001d80000100800 */
[----:B0-----:R-:W-:Y:S05]  /*0e70*/  @!P0 BRA `(.L_x_7) ;  /* 0x0000001400f08947 */ /* 0x001fea0003800000 */
[----:B------:R-:W-:Y:S01]  /*0e80*/  UMOV UR4, URZ ;  /* 0x000000ff00047c82 */ /* 0x000fe20008000000 */
[----:B------:R-:W-:Y:S01]  /*0e90*/  CS2R R2, SRZ ;  /* 0x0000000000027805 */ /* 0x000fe2000001ff00 */
[----:B------:R-:W-:Y:S01]  /*0ea0*/  IMAD.MOV.U32 R4, RZ, RZ, RZ ;  /* 0x000000ffff047224 */ /* 0x000fe200078e00ff */
[----:B------:R-:W-:Y:S01]  /*0eb0*/  CS2R R6, SRZ ;  /* 0x0000000000067805 */ /* 0x000fe2000001ff00 */
[----:B------:R-:W-:-:S07]  /*0ec0*/  IMAD.U32 R5, RZ, RZ, UR4 ;  /* 0x00000004ff057e24 */ /* 0x000fce000f8e00ff */
.L_x_11:
[----:B------:R-:W-:-:S06]  /*0ed0*/  IMAD R12, R2, 0x4, R1 ;  /* 0x00000004020c7824 */ /* 0x000fcc00078e0201 */
[----:B------:R-:W5:Y:S01]  /*0ee0*/  LDL R12, [R12+0x4] ;  /* 0x000004000c0c7983 */ /* 0x000f620000100800 */
[----:B------:R-:W-:-:S05]  /*0ef0*/  UMOV UR4, URZ ;  /* 0x000000ff00047c82 */ /* 0x000fca0008000000 */
.L_x_10:
        /* <DEDUP_REMOVED lines=180> */
[----:B------:R0:W-:Y:S03]  /*1a40*/  STL [R1+0x4], R3 ;  /* 0x0000040301007387 */ /* 0x0001e60000100800 */
[----:B------:R-:W-:Y:S01]  /*1a50*/  ISETP.NE.AND.EX P0, PT, RZ, RZ, PT, P0 ;  /* 0x000000ffff00720c */ /* 0x000fe20003f05300 */
[----:B------:R0:W-:-:S12]  /*1a60*/  STL.64 [R1+0x10], R4 ;  /* 0x0000100401007387 */ /* 0x0001d80000100a00 */
[----:B0-----:R-:W-:Y:S05]  /*1a70*/  @P0 BRA `(.L_x_7) ;  /* 0x0000000800f00947 */ /* 0x001fea0003800000 */
[----:B------:R-:W-:Y:S01]  /*1a80*/  UMOV UR4, URZ ;  /* 0x000000ff00047c82 */ /* 0x000fe20008000000 */
[----:B------:R-:W-:Y:S01]  /*1a90*/  CS2R R2, SRZ ;  /* 0x0000000000027805 */ /* 0x000fe2000001ff00 */
[----:B------:R-:W-:Y:S01]  /*1aa0*/  IMAD.MOV.U32 R4, RZ, RZ, RZ ;  /* 0x000000ffff047224 */ /* 0x000fe200078e00ff */
[----:B------:R-:W-:Y:S01]  /*1ab0*/  CS2R R6, SRZ ;  /* 0x0000000000067805 */ /* 0x000fe2000001ff00 */
[----:B------:R-:W-:-:S07]  /*1ac0*/  IMAD.U32 R5, RZ, RZ, UR4 ;  /* 0x00000004ff057e24 */ /* 0x000fce000f8e00ff */
.L_x_13:
[----:B------:R-:W-:-:S06]  /*1ad0*/  IMAD R12, R2, 0x4, R1 ;  /* 0x00000004020c7824 */ /* 0x000fcc00078e0201 */
[----:B------:R-:W5:Y:S01]  /*1ae0*/  LDL R12, [R12+0x4] ;  /* 0x000004000c0c7983 */ /* 0x000f620000100800 */
[----:B------:R-:W-:-:S05]  /*1af0*/  UMOV UR4, URZ ;  /* 0x000000ff00047c82 */ /* 0x000fca0008000000 */
.L_x_12:
        /* <DEDUP_REMOVED lines=177> */
[----:B------:R0:W-:Y:S04]  /*2610*/  STL.64 [R1+0x8], R6 ;  /* 0x0000080601007387 */ /* 0x0001e80000100a00 */
[----:B------:R0:W-:Y:S04]  /*2620*/  STL [R1+0x4], R3 ;  /* 0x0000040301007387 */ /* 0x0001e80000100800 */
[----:B------:R0:W-:Y:S02]  /*2630*/  STL.64 [R1+0x10], R4 ;  /* 0x0000100401007387 */ /* 0x0001e40000100a00 */
.L_x_7:
[----:B------:R-:W-:Y:S05]  /*2640*/  BSYNC.RECONVERGENT B1 ;  /* 0x0000000000017941 */ /* 0x000fea0003800200 */
.L_x_6:
[C---:B------:R-:W-:Y:S01]  /*2650*/  ISETP.GT.U32.AND P0, PT, R10.reuse, 0x3, PT ;  /* 0x000000030a00780c */ /* 0x040fe20003f04070 */
[----:B------:R-:W-:Y:S01]  /*2660*/  VIADD R11, R11, 0x1 ;  /* 0x000000010b0b7836 */ /* 0x000fe20000000000 */
[--C-:B------:R-:W-:Y:S02]  /*2670*/  SHF.R.U64 R10, R10, 0x2, R13.reuse ;  /* 0x000000020a0a7819 */ /* 0x100fe4000000120d */
[----:B------:R-:W-:Y:S02]  /*2680*/  ISETP.GT.U32.AND.EX P0, PT, R13, RZ, PT, P0 ;  /* 0x000000ff0d00720c */ /* 0x000fe40003f04100 */
[----:B------:R-:W-:-:S11]  /*2690*/  SHF.R.U32.HI R13, RZ, 0x2, R13 ;  /* 0x00000002ff0d7819 */ /* 0x000fd6000001160d */
[----:B------:R-:W-:Y:S05]  /*26a0*/  @P0 BRA `(.L_x_14) ;  /* 0xffffffd800e00947 */ /* 0x000fea000383ffff */
.L_x_5:
[----:B------:R-:W-:Y:S05]  /*26b0*/  BSYNC.RECONVERGENT B0 ;  /* 0x0000000000007941 */ /* 0x000fea0003800200 */
.L_x_4:
[----:B0-----:R-:W0:Y:S01]  /*26c0*/  LDC R6, c[0x0][0x388] ;  /* 0x0000e200ff067b82 */ /* 0x001e220000000800 */
[----:B------:R-:W-:Y:S01]  /*26d0*/  SHF.R.U32.HI R2, RZ, 0x2, R3 ;  /* 0x00000002ff027819 */ /* 0x000fe20000011603 */
[----:B------:R-:W1:Y:S01]  /*26e0*/  LDCU.64 UR4, c[0x0][0x380] ;  /* 0x00007000ff0477ac */ /* 0x000e620008000a00 */
[----:B------:R-:W-:Y:S02]  /*26f0*/  SHF.R.S32.HI R7, RZ, 0x1f, R0 ;  /* 0x0000001fff077819 */ /* 0x000fe40000011400 */
[----:B------:R-:W-:Y:S01]  /*2700*/  LOP3.LUT R2, R2, R3, RZ, 0x3c, !PT ;  /* 0x0000000302027212 */ /* 0x000fe200078e3cff */
[----:B------:R-:W-:-:S04]  /*2710*/  IMAD.SHL.U32 R3, R5, 0x10, RZ ;  /* 0x0000001005037824 */ /* 0x000fc800078e00ff */
[----:B------:R-:W-:-:S05]  /*2720*/  IMAD.SHL.U32 R4, R2, 0x2, RZ ;  /* 0x0000000202047824 */ /* 0x000fca00078e00ff */
[----:B------:R-:W-:-:S04]  /*2730*/  LOP3.LUT R4, R2, R4, R3, 0x96, !PT ;  /* 0x0000000402047212 */ /* 0x000fc800078e9603 */
[----:B------:R-:W-:Y:S02]  /*2740*/  LOP3.LUT R4, R4, R5, RZ, 0x3c, !PT ;  /* 0x0000000504047212 */ /* 0x000fe400078e3cff */
[----:B-1----:R-:W-:Y:S02]  /*2750*/  LEA R2, P0, R0, UR4, 0x2 ;  /* 0x0000000400027c11 */ /* 0x002fe4000f8010ff */
[----:B0-----:R-:W-:-:S05]  /*2760*/  LOP3.LUT R6, R6, 0xaad26b49, RZ, 0x3c, !PT ;  /* 0xaad26b4906067812 */ /* 0x001fca00078e3cff */
[----:B------:R-:W-:-:S05]  /*2770*/  IMAD R3, R6, 0x4182bed5, RZ ;  /* 0x4182bed506037824 */ /* 0x000fca00078e02ff */
[----:B------:R-:W-:-:S05]  /*2780*/  IADD3 R4, PT, PT, R3, -0x26039c23, R4 ;  /* 0xd9fc63dd03047810 */ /* 0x000fca0007ffe004 */
[----:B------:R-:W-:-:S05]  /*2790*/  IMAD.HI.U32 R3, R4, 0x10624dd3, RZ ;  /* 0x10624dd304037827 */ /* 0x000fca00078e00ff */
[----:B------:R-:W-:Y:S02]  /*27a0*/  SHF.R.U32.HI R5, RZ, 0x6, R3 ;  /* 0x00000006ff057819 */ /* 0x000fe40000011603 */
[----:B------:R-:W-:-:S03]  /*27b0*/  LEA.HI.X R3, R0, UR5, R7, 0x2, P0 ;  /* 0x0000000500037c11 */ /* 0x000fc600080f1407 */
[----:B------:R-:W-:-:S05]  /*27c0*/  IMAD R5, R5, -0x3e8, R4 ;  /* 0xfffffc1805057824 */ /* 0x000fca00078e0204 */
[----:B------:R-:W-:Y:S01]  /*27d0*/  STG.E desc[UR6][R2.64], R5 ;  /* 0x0000000502007986 */ /* 0x000fe2000c101906 */
[----:B------:R-:W-:Y:S05]  /*27e0*/  EXIT ;  /* 0x000000000000794d */ /* 0x000fea0003800000 */
.L_x_15:
        /* <DEDUP_REMOVED lines=9> */
.L_x_18:


//--------------------- .nv.global.init           --------------------------
	.section	.nv.global.init,"aw",@progbits
	.align	4
.nv.global.init:
	.type		mrg32k3aM1SubSeq,@object
	.size		mrg32k3aM1SubSeq,(mrg32k3aM2SubSeq - mrg32k3aM1SubSeq)
mrg32k3aM1SubSeq:
        /*0000*/ 	.byte	0x0b, 0xcc, 0xee, 0x04, 0x73, 0x29, 0x8b, 0x6f, 0xf6, 0x53, 0x03, 0xf6, 0x23, 0xf6, 0xea, 0xda
        /* <DEDUP_REMOVED lines=125> */
	.type		mrg32k3aM2SubSeq,@object
	.size		mrg32k3aM2SubSeq,(mrg32k3aM1 - mrg32k3aM2SubSeq)
mrg32k3aM2SubSeq:
        /* <DEDUP_REMOVED lines=126> */
	.type		mrg32k3aM1,@object
	.size		mrg32k3aM1,(mrg32k3aM1Seq - mrg32k3aM1)
mrg32k3aM1:
        /* <DEDUP_REMOVED lines=144> */
	.type		mrg32k3aM1Seq,@object
	.size		mrg32k3aM1Seq,(mrg32k3aM2 - mrg32k3aM1Seq)
mrg32k3aM1Seq:
        /* <DEDUP_REMOVED lines=144> */
	.type		mrg32k3aM2,@object
	.size		mrg32k3aM2,(mrg32k3aM2Seq - mrg32k3aM2)
mrg32k3aM2:
        /* <DEDUP_REMOVED lines=144> */
	.type		mrg32k3aM2Seq,@object
	.size		mrg32k3aM2Seq,(precalc_xorwow_matrix - mrg32k3aM2Seq)
mrg32k3aM2Seq:
        /* <DEDUP_REMOVED lines=144> */
	.type		precalc_xorwow_matrix,@object
	.size		precalc_xorwow_matrix,(precalc_xorwow_offset_matrix - precalc_xorwow_matrix)
precalc_xorwow_matrix:
        /* <DEDUP_REMOVED lines=6400> */
	.type		precalc_xorwow_offset_matrix,@object
	.size		precalc_xorwow_offset_matrix,(.L_1 - precalc_xorwow_offset_matrix)
precalc_xorwow_offset_matrix:
        /* <DEDUP_REMOVED lines=6400> */
.L_1:


//--------------------- .nv.shared._Z11matMulTiledPiS_S_ --------------------------
	.section	.nv.shared._Z11matMulTiledPiS_S_,"aw",@nobits
	.sectionflags	@""
	.align	4
.nv.shared._Z11matMulTiledPiS_S_:
	.zero		3072


//--------------------- .nv.shared.reserved.0     --------------------------
	.section	.nv.shared.reserved.0,"aw",@nobits
	.weak		__nv_reservedSMEM_offset_0_alias
	.size		__nv_reservedSMEM_offset_0_alias, 0, 64
	.other		__nv_reservedSMEM_offset_0_alias,@"STO_CUDA_RESERVED_SHARED STV_DEFAULT"
__nv_reservedSMEM_offset_0_alias:
	.zero		0
	.zero		64


//--------------------- .nv.constant0._Z11matMulTiledPiS_S_ --------------------------
	.section	.nv.constant0._Z11matMulTiledPiS_S_,"a",@progbits
	.sectionflags	@""
	.align	4
.nv.constant0._Z11matMulTiledPiS_S_:
	.zero		920


//--------------------- .nv.constant0._Z9matMulGPUPiS_S_ --------------------------
	.section	.nv.constant0._Z9matMulGPUPiS_S_,"a",@progbits
	.sectionflags	@""
	.align	4
.nv.constant0._Z9matMulGPUPiS_S_:
	.zero		920


//--------------------- .nv.constant0._Z4initPij  --------------------------
	.section	.nv.constant0._Z4initPij,"a",@progbits
	.sectionflags	@""
	.align	4
.nv.constant0._Z4initPij:
	.zero		908


//--------------------- SYMBOLS --------------------------

	.type		.nv.reservedSmem.offset0,@object
	.size		.nv.reservedSmem.offset0,0x4
	.type		.nv.reservedSmem.cap,@object
	.size		.nv.reservedSmem.cap,0x4
